	.target	sm_90a

	.elftype	@"ET_EXEC"


//--------------------- .note.nv.tkinfo           --------------------------
	.section	.note.nv.tkinfo,"",@"SHT_NOTE"
	.sectionflags	@"SHF_NOTE_NV_TKINFO"
	.tkinfo
        /*0018*/ 	.word	0x00000002
        /*0030*/ 	.string	""
        /*0030*/ 	.string	"ptxas"
        /*0030*/ 	.string	"Cuda compilation tools, release 13.0, V13.0.88"
        /*0030*/ 	.string	"Build cuda_13.0.r13.0/compiler.36424714_0"
        /*0030*/ 	.string	"-arch sm_90a -m 64 "



//--------------------- .note.nv.cuinfo           --------------------------
	.section	.note.nv.cuinfo,"",@"SHT_NOTE"
	.sectionflags	@"SHF_NOTE_NV_CUINFO"
        /*0018*/ 	.short	0x0002
        /*001a*/ 	.short	0x005a
        /*001c*/ 	.short	0x0082
	.zero		2


//--------------------- .nv.info                  --------------------------
	.section	.nv.info,"",@"SHT_CUDA_INFO"
	.align	4


	//----- nvinfo : EIATTR_REGCOUNT
	.align		4
        /*0000*/ 	.byte	0x04, 0x2f
        /*0002*/ 	.short	(.L_15 - .L_14)
	.align		4
.L_14:
        /*0004*/ 	.word	index@(_ZN7cutlass13device_kernelINS_4gemm6kernel13GemmUniversalIN4cute5tupleIJiiiiEEENS1_10collective13CollectiveMmaINS1_34MainloopSm90TmaGmmaWarpSpecializedILi6ENS5_IJNS4_1CILi1EEESB_SB_EEENS1_35KernelTmaWarpSpecializedCooperativeEEENS5_IJNSA_ILi512EEENSA_ILi48EEENSA_ILi64EEEEEEaNS5_IJlSB_lEEEaSJ_NS4_8TiledMMAINS4_8MMA_AtomIJNS4_4SM904GMMA26MMA_64x16x32_S32S8S8_SS_TNEEEENS4_6LayoutINS5_IJNSA_ILi2EEESB_SB_EEENS5_IJSB_NSA_ILi0EEEST_EEEEENS5_IJNS4_10UnderscoreESW_SW_EEEEENS4_13SM90_TMA_LOADENS4_14ComposedLayoutINS4_7SwizzleILi2ELi4ELi3EEENS4_18smem_ptr_flag_bitsILi8EEENSQ_INS5_IJNSA_ILi8EEESH_EEENS5_IJSH_SB_EEEEEEEvNS4_8identityESZ_S19_vS1A_EENS_8epilogue10collective6detail29Sm90TmaWarpSpecializedAdapterINS1D_15DefaultEpilogueIaSJ_SJ_NS1C_6thread17LinearCombinationIaLi1EiiLNS1H_9ScaleType4KindE0ELNS_15FloatRoundStyleE2EaEENS1_15EpilogueDefaultEEEEEvvEEEEvNT_6ParamsE)
        /*0008*/ 	.word	0x000000a8


	//----- nvinfo : EIATTR_FRAME_SIZE
	.align		4
.L_15:
        /*000c*/ 	.byte	0x04, 0x11
        /*000e*/ 	.short	(.L_17 - .L_16)
	.align		4
.L_16:
        /*0010*/ 	.word	index@(_ZN7cutlass13device_kernelINS_4gemm6kernel13GemmUniversalIN4cute5tupleIJiiiiEEENS1_10collective13CollectiveMmaINS1_34MainloopSm90TmaGmmaWarpSpecializedILi6ENS5_IJNS4_1CILi1EEESB_SB_EEENS1_35KernelTmaWarpSpecializedCooperativeEEENS5_IJNSA_ILi512EEENSA_ILi48EEENSA_ILi64EEEEEEaNS5_IJlSB_lEEEaSJ_NS4_8TiledMMAINS4_8MMA_AtomIJNS4_4SM904GMMA26MMA_64x16x32_S32S8S8_SS_TNEEEENS4_6LayoutINS5_IJNSA_ILi2EEESB_SB_EEENS5_IJSB_NSA_ILi0EEEST_EEEEENS5_IJNS4_10UnderscoreESW_SW_EEEEENS4_13SM90_TMA_LOADENS4_14ComposedLayoutINS4_7SwizzleILi2ELi4ELi3EEENS4_18smem_ptr_flag_bitsILi8EEENSQ_INS5_IJNSA_ILi8EEESH_EEENS5_IJSH_SB_EEEEEEEvNS4_8identityESZ_S19_vS1A_EENS_8epilogue10collective6detail29Sm90TmaWarpSpecializedAdapterINS1D_15DefaultEpilogueIaSJ_SJ_NS1C_6thread17LinearCombinationIaLi1EiiLNS1H_9ScaleType4KindE0ELNS_15FloatRoundStyleE2EaEENS1_15EpilogueDefaultEEEEEvvEEEEvNT_6ParamsE)
        /*0014*/ 	.word	0x00000000


	//----- nvinfo : EIATTR_MIN_STACK_SIZE
	.align		4
.L_17:
        /*0018*/ 	.byte	0x04, 0x12
        /*001a*/ 	.short	(.L_19 - .L_18)
	.align		4
.L_18:
        /*001c*/ 	.word	index@(_ZN7cutlass13device_kernelINS_4gemm6kernel13GemmUniversalIN4cute5tupleIJiiiiEEENS1_10collective13CollectiveMmaINS1_34MainloopSm90TmaGmmaWarpSpecializedILi6ENS5_IJNS4_1CILi1EEESB_SB_EEENS1_35KernelTmaWarpSpecializedCooperativeEEENS5_IJNSA_ILi512EEENSA_ILi48EEENSA_ILi64EEEEEEaNS5_IJlSB_lEEEaSJ_NS4_8TiledMMAINS4_8MMA_AtomIJNS4_4SM904GMMA26MMA_64x16x32_S32S8S8_SS_TNEEEENS4_6LayoutINS5_IJNSA_ILi2EEESB_SB_EEENS5_IJSB_NSA_ILi0EEEST_EEEEENS5_IJNS4_10UnderscoreESW_SW_EEEEENS4_13SM90_TMA_LOADENS4_14ComposedLayoutINS4_7SwizzleILi2ELi4ELi3EEENS4_18smem_ptr_flag_bitsILi8EEENSQ_INS5_IJNSA_ILi8EEESH_EEENS5_IJSH_SB_EEEEEEEvNS4_8identityESZ_S19_vS1A_EENS_8epilogue10collective6detail29Sm90TmaWarpSpecializedAdapterINS1D_15DefaultEpilogueIaSJ_SJ_NS1C_6thread17LinearCombinationIaLi1EiiLNS1H_9ScaleType4KindE0ELNS_15FloatRoundStyleE2EaEENS1_15EpilogueDefaultEEEEEvvEEEEvNT_6ParamsE)
        /*0020*/ 	.word	0x00000000
.L_19:


//--------------------- .nv.compat                --------------------------
	.section	.nv.compat,"",@"SHT_CUDA_COMPAT_INFO"
	.align	4
        /*0000*/ 	.byte	0x02, 0x09, 0x01, 0x00, 0x02, 0x02, 0x04, 0x00, 0x02, 0x05, 0x05, 0x00, 0x03, 0x07, 0x01, 0x01
        /*0010*/ 	.byte	0x02, 0x03, 0x01, 0x00, 0x02, 0x06, 0x01, 0x00, 0x04, 0x0b, 0x08, 0x00, 0x00, 0x00, 0x00, 0x00
        /*0020*/ 	.byte	0x00, 0x00, 0x00, 0x00


//--------------------- .nv.info._ZN7cutlass13device_kernelINS_4gemm6kernel13GemmUniversalIN4cute5tupleIJiiiiEEENS1_10collective13CollectiveMmaINS1_34MainloopSm90TmaGmmaWarpSpecializedILi6ENS5_IJNS4_1CILi1EEESB_SB_EEENS1_35KernelTmaWarpSpecializedCooperativeEEENS5_IJNSA_ILi512EEENSA_ILi48EEENSA_ILi64EEEEEEaNS5_IJlSB_lEEEaSJ_NS4_8TiledMMAINS4_8MMA_AtomIJNS4_4SM904GMMA26MMA_64x16x32_S32S8S8_SS_TNEEEENS4_6LayoutINS5_IJNSA_ILi2EEESB_SB_EEENS5_IJSB_NSA_ILi0EEEST_EEEEENS5_IJNS4_10UnderscoreESW_SW_EEEEENS4_13SM90_TMA_LOADENS4_14ComposedLayoutINS4_7SwizzleILi2ELi4ELi3EEENS4_18smem_ptr_flag_bitsILi8EEENSQ_INS5_IJNSA_ILi8EEESH_EEENS5_IJSH_SB_EEEEEEEvNS4_8identityESZ_S19_vS1A_EENS_8epilogue10collective6detail29Sm90TmaWarpSpecializedAdapterINS1D_15DefaultEpilogueIaSJ_SJ_NS1C_6thread17LinearCombinationIaLi1EiiLNS1H_9ScaleType4KindE0ELNS_15FloatRoundStyleE2EaEENS1_15EpilogueDefaultEEEEEvvEEEEvNT_6ParamsE --------------------------
	.section	.nv.info._ZN7cutlass13device_kernelINS_4gemm6kernel13GemmUniversalIN4cute5tupleIJiiiiEEENS1_10collective13CollectiveMmaINS1_34MainloopSm90TmaGmmaWarpSpecializedILi6ENS5_IJNS4_1CILi1EEESB_SB_EEENS1_35KernelTmaWarpSpecializedCooperativeEEENS5_IJNSA_ILi512EEENSA_ILi48EEENSA_ILi64EEEEEEaNS5_IJlSB_lEEEaSJ_NS4_8TiledMMAINS4_8MMA_AtomIJNS4_4SM904GMMA26MMA_64x16x32_S32S8S8_SS_TNEEEENS4_6LayoutINS5_IJNSA_ILi2EEESB_SB_EEENS5_IJSB_NSA_ILi0EEEST_EEEEENS5_IJNS4_10UnderscoreESW_SW_EEEEENS4_13SM90_TMA_LOADENS4_14ComposedLayoutINS4_7SwizzleILi2ELi4ELi3EEENS4_18smem_ptr_flag_bitsILi8EEENSQ_INS5_IJNSA_ILi8EEESH_EEENS5_IJSH_SB_EEEEEEEvNS4_8identityESZ_S19_vS1A_EENS_8epilogue10collective6detail29Sm90TmaWarpSpecializedAdapterINS1D_15DefaultEpilogueIaSJ_SJ_NS1C_6thread17LinearCombinationIaLi1EiiLNS1H_9ScaleType4KindE0ELNS_15FloatRoundStyleE2EaEENS1_15EpilogueDefaultEEEEEvvEEEEvNT_6ParamsE,"",@"SHT_CUDA_INFO"
	.sectionflags	@""
	.align	4


	//----- nvinfo : EIATTR_CUDA_API_VERSION
	.align		4
        /*0000*/ 	.byte	0x04, 0x37
        /*0002*/ 	.short	(.L_21 - .L_20)
.L_20:
        /*0004*/ 	.word	0x00000082


	//----- nvinfo : EIATTR_KPARAM_INFO
	.align		4
.L_21:
        /*0008*/ 	.byte	0x04, 0x17
        /*000a*/ 	.short	(.L_23 - .L_22)
.L_22:
        /*000c*/ 	.word	0x00000000
        /*0010*/ 	.short	0x0000
        /*0012*/ 	.short	0x0070
        /*0014*/ 	.byte	0x00, 0xf0, 0x01, 0x10


	//----- nvinfo : EIATTR_SPARSE_MMA_MASK
	.align		4
.L_23:
        /*0018*/ 	.byte	0x03, 0x50
        /*001a*/ 	.short	0x0000


	//----- nvinfo : EIATTR_MAXREG_COUNT
	.align		4
        /*001c*/ 	.byte	0x03, 0x1b
        /*001e*/ 	.short	0x00a8


	//----- nvinfo : EIATTR_NUM_BARRIERS
	.align		4
        /*0020*/ 	.byte	0x02, 0x4c
        /*0022*/ 	.byte	0x01
	.zero		1


	//----- nvinfo : EIATTR_EXTERNS
	.align		4
        /*0024*/ 	.byte	0x04, 0x0f
        /*0026*/ 	.short	(.L_25 - .L_24)


	//   ....[0]....
	.align		4
.L_24:
        /*0028*/ 	.word	index@(__assertfail)


	//----- nvinfo : EIATTR_MERCURY_ISA_VERSION
	.align		4
.L_25:
        /*002c*/ 	.byte	0x03, 0x5f
        /*002e*/ 	.short	0x0101


	//----- nvinfo : EIATTR_INT_WARP_WIDE_INSTR_OFFSETS
	.align		4
        /*0030*/ 	.byte	0x04, 0x31
        /*0032*/ 	.short	(.L_27 - .L_26)


	//   ....[0]....
.L_26:
        /*0034*/ 	.word	0x000003c0


	//   ....[1]....
        /*0038*/ 	.word	0x000003d0


	//   ....[2]....
        /*003c*/ 	.word	0x00000510


	//----- nvinfo : EIATTR_COOP_GROUP_MASK_REGIDS
	.align		4
.L_27:
        /*0040*/ 	.byte	0x04, 0x29
        /*0042*/ 	.short	(.L_29 - .L_28)


	//   ....[0]....
.L_28:
        /*0044*/ 	.word	0xffffffff


	//   ....[1]....
        /*0048*/ 	.word	0xffffffff


	//   ....[2]....
        /*004c*/ 	.word	0xffffffff


	//   ....[3]....
        /*0050*/ 	.word	0xffffffff


	//   ....[4]....
        /*0054*/ 	.word	0xffffffff


	//----- nvinfo : EIATTR_COOP_GROUP_INSTR_OFFSETS
	.align		4
.L_29:
        /*0058*/ 	.byte	0x04, 0x28
        /*005a*/ 	.short	(.L_31 - .L_30)


	//   ....[0]....
.L_30:
        /*005c*/ 	.word	0x00000060


	//   ....[1]....
        /*0060*/ 	.word	0x00000070


	//   ....[2]....
        /*0064*/ 	.word	0x00000130


	//   ....[3]....
        /*0068*/ 	.word	0x00000300


	//   ....[4]....
        /*006c*/ 	.word	0x00001000


	//----- nvinfo : EIATTR_REG_RECONFIG
	.align		4
.L_31:
        /*0070*/ 	.byte	0x01, 0x54
	.zero		2


	//----- nvinfo : EIATTR_SYSCALL_OFFSETS
	.align		4
        /*0074*/ 	.byte	0x04, 0x46
        /*0076*/ 	.short	(.L_33 - .L_32)


	//   ....[0]....
.L_32:
        /*0078*/ 	.word	0x000011c0


	//----- nvinfo : EIATTR_MBARRIER_INSTR_OFFSETS
	.align		4
.L_33:
        /*007c*/ 	.byte	0x04, 0x39
        /*007e*/ 	.short	(.L_35 - .L_34)


	//   ....[0]....
.L_34:
        /*0080*/ 	.word	0x00000230
        /*0084*/ 	.word	0x000000ff
        /*0088*/ 	.word	0x00000000
        /*008c*/ 	.short	0x0100
        /*008e*/ 	.byte	0x08
	.zero		1


	//   ....[1]....
        /*0090*/ 	.word	0x00000240
        /*0094*/ 	.word	0x000000ff
        /*0098*/ 	.word	0x00000030
        /*009c*/ 	.short	0x0100
        /*009e*/ 	.byte	0x08
	.zero		1


	//   ....[2]....
        /*00a0*/ 	.word	0x00000250
        /*00a4*/ 	.word	0x000000ff
        /*00a8*/ 	.word	0x00000008
        /*00ac*/ 	.short	0x0100
        /*00ae*/ 	.byte	0x08
	.zero		1


	//   ....[3]....
        /*00b0*/ 	.word	0x00000260
        /*00b4*/ 	.word	0x000000ff
        /*00b8*/ 	.word	0x00000038
        /*00bc*/ 	.short	0x0100
        /*00be*/ 	.byte	0x08
	.zero		1


	//   ....[4]....
        /*00c0*/ 	.word	0x00000270
        /*00c4*/ 	.word	0x000000ff
        /*00c8*/ 	.word	0x00000010
        /*00cc*/ 	.short	0x0100
        /*00ce*/ 	.byte	0x08
	.zero		1


	//   ....[5]....
        /*00d0*/ 	.word	0x00000280
        /*00d4*/ 	.word	0x000000ff
        /*00d8*/ 	.word	0x00000040
        /*00dc*/ 	.short	0x0100
        /*00de*/ 	.byte	0x08
	.zero		1


	//   ....[6]....
        /*00e0*/ 	.word	0x00000290
        /*00e4*/ 	.word	0x000000ff
        /*00e8*/ 	.word	0x00000018
        /*00ec*/ 	.short	0x0100
        /*00ee*/ 	.byte	0x08
	.zero		1


	//   ....[7]....
        /*00f0*/ 	.word	0x000002a0
        /*00f4*/ 	.word	0x000000ff
        /*00f8*/ 	.word	0x00000048
        /*00fc*/ 	.short	0x0100
        /*00fe*/ 	.byte	0x08
	.zero		1


	//   ....[8]....
        /*0100*/ 	.word	0x000002b0
        /*0104*/ 	.word	0x000000ff
        /*0108*/ 	.word	0x00000020
        /*010c*/ 	.short	0x0100
        /*010e*/ 	.byte	0x08
	.zero		1


	//   ....[9]....
        /*0110*/ 	.word	0x000002c0
        /*0114*/ 	.word	0x000000ff
        /*0118*/ 	.word	0x00000050
        /*011c*/ 	.short	0x0100
        /*011e*/ 	.byte	0x08
	.zero		1


	//   ....[10]....
        /*0120*/ 	.word	0x000002d0
        /*0124*/ 	.word	0x000000ff
        /*0128*/ 	.word	0x00000028
        /*012c*/ 	.short	0x0100
        /*012e*/ 	.byte	0x08
	.zero		1


	//   ....[11]....
        /*0130*/ 	.word	0x000002e0
        /*0134*/ 	.word	0x000000ff
        /*0138*/ 	.word	0x00000058
        /*013c*/ 	.short	0x0100
        /*013e*/ 	.byte	0x08
	.zero		1


	//   ....[12]....
        /*0140*/ 	.word	0x00000580
        /*0144*/ 	.word	0x000000ff
        /*0148*/ 	.word	0x00000070
        /*014c*/ 	.short	0x0100
        /*014e*/ 	.byte	0x06
	.zero		1


	//   ....[13]....
        /*0150*/ 	.word	0x000005e0
        /*0154*/ 	.word	0x000000ff
        /*0158*/ 	.word	0x00000078
        /*015c*/ 	.short	0x0100
        /*015e*/ 	.byte	0x06
	.zero		1


	//   ....[14]....
        /*0160*/ 	.word	0x00001290
        /*0164*/ 	.word	0x00000003
        /*0168*/ 	.word	0x00000000
        /*016c*/ 	.short	0x010a
        /*016e*/ 	.byte	0x3f
	.zero		1


	//   ....[15]....
        /*0170*/ 	.word	0x000012d0
        /*0174*/ 	.word	0x00000003
        /*0178*/ 	.word	0x00000000
        /*017c*/ 	.short	0x010a
        /*017e*/ 	.byte	0x3f
	.zero		1


	//   ....[16]....
        /*0180*/ 	.word	0x00001db0
        /*0184*/ 	.word	0x00000005
        /*0188*/ 	.word	0x00000000
        /*018c*/ 	.short	0x010a
        /*018e*/ 	.byte	0x3f
	.zero		1


	//   ....[17]....
        /*0190*/ 	.word	0x00001df0
        /*0194*/ 	.word	0x00000005
        /*0198*/ 	.word	0x00000000
        /*019c*/ 	.short	0x010a
        /*019e*/ 	.byte	0x3f
	.zero		1


	//   ....[18]....
        /*01a0*/ 	.word	0x00002740
        /*01a4*/ 	.word	0x00000004
        /*01a8*/ 	.word	0x00000000
        /*01ac*/ 	.short	0x0101
        /*01ae*/ 	.byte	0x3f
	.zero		1


	//   ....[19]....
        /*01b0*/ 	.word	0x00002920
        /*01b4*/ 	.word	0x00000000
        /*01b8*/ 	.word	0x00000000
        /*01bc*/ 	.short	0x0101
        /*01be*/ 	.byte	0x3f
	.zero		1


	//   ....[20]....
        /*01c0*/ 	.word	0x00008ea0
        /*01c4*/ 	.word	0x0000000e
        /*01c8*/ 	.word	0x00000030
        /*01cc*/ 	.short	0x010a
        /*01ce*/ 	.byte	0x3f
	.zero		1


	//   ....[21]....
        /*01d0*/ 	.word	0x00009220
        /*01d4*/ 	.word	0x00000006
        /*01d8*/ 	.word	0x00000078
        /*01dc*/ 	.short	0x0101
        /*01de*/ 	.byte	0x3f
	.zero		1


	//   ....[22]....
        /*01e0*/ 	.word	0x00009950
        /*01e4*/ 	.word	0x00000007
        /*01e8*/ 	.word	0x00000000
        /*01ec*/ 	.short	0x010a
        /*01ee*/ 	.byte	0x3f
	.zero		1


	//   ....[23]....
        /*01f0*/ 	.word	0x000099d0
        /*01f4*/ 	.word	0x00000009
        /*01f8*/ 	.word	0x00000000
        /*01fc*/ 	.short	0x010a
        /*01fe*/ 	.byte	0x3f
	.zero		1


	//   ....[24]....
        /*0200*/ 	.word	0x00009a60
        /*0204*/ 	.word	0x00000006
        /*0208*/ 	.word	0x00000000
        /*020c*/ 	.short	0x010a
        /*020e*/ 	.byte	0x3f
	.zero		1


	//   ....[25]....
        /*0210*/ 	.word	0x00009af0
        /*0214*/ 	.word	0x00000009
        /*0218*/ 	.word	0x00000000
        /*021c*/ 	.short	0x010a
        /*021e*/ 	.byte	0x3f
	.zero		1


	//   ....[26]....
        /*0220*/ 	.word	0x00009b80
        /*0224*/ 	.word	0x00000006
        /*0228*/ 	.word	0x00000000
        /*022c*/ 	.short	0x010a
        /*022e*/ 	.byte	0x3f
	.zero		1


	//   ....[27]....
        /*0230*/ 	.word	0x00009c10
        /*0234*/ 	.word	0x00000003
        /*0238*/ 	.word	0x00000000
        /*023c*/ 	.short	0x010a
        /*023e*/ 	.byte	0x3f
	.zero		1


	//   ....[28]....
        /*0240*/ 	.word	0x00009c70
        /*0244*/ 	.word	0x00000003
        /*0248*/ 	.word	0x00000000
        /*024c*/ 	.short	0x010a
        /*024e*/ 	.byte	0x3f
	.zero		1


	//   ....[29]....
        /*0250*/ 	.word	0x00009cc0
        /*0254*/ 	.word	0x00000005
        /*0258*/ 	.word	0x00000000
        /*025c*/ 	.short	0x010a
        /*025e*/ 	.byte	0x3f
	.zero		1


	//   ....[30]....
        /*0260*/ 	.word	0x00009d90
        /*0264*/ 	.word	0x0000000e
        /*0268*/ 	.word	0x00000030
        /*026c*/ 	.short	0x010a
        /*026e*/ 	.byte	0x3f
	.zero		1


	//   ....[31]....
        /*0270*/ 	.word	0x00009e60
        /*0274*/ 	.word	0x00000007
        /*0278*/ 	.word	0x00000000
        /*027c*/ 	.short	0x010a
        /*027e*/ 	.byte	0x3f
	.zero		1


	//   ....[32]....
        /*0280*/ 	.word	0x00009eb0
        /*0284*/ 	.word	0x00000009
        /*0288*/ 	.word	0x00000000
        /*028c*/ 	.short	0x010a
        /*028e*/ 	.byte	0x3f
	.zero		1


	//   ....[33]....
        /*0290*/ 	.word	0x00009f00
        /*0294*/ 	.word	0x00000006
        /*0298*/ 	.word	0x00000000
        /*029c*/ 	.short	0x010a
        /*029e*/ 	.byte	0x3f
	.zero		1


	//   ....[34]....
        /*02a0*/ 	.word	0x00009f50
        /*02a4*/ 	.word	0x00000009
        /*02a8*/ 	.word	0x00000000
        /*02ac*/ 	.short	0x010a
        /*02ae*/ 	.byte	0x3f
	.zero		1


	//   ....[35]....
        /*02b0*/ 	.word	0x00009fa0
        /*02b4*/ 	.word	0x00000006
        /*02b8*/ 	.word	0x00000000
        /*02bc*/ 	.short	0x010a
        /*02be*/ 	.byte	0x3f
	.zero		1


	//----- nvinfo : EIATTR_NUM_MBARRIERS
	.align		4
.L_35:
        /*02c0*/ 	.byte	0x03, 0x38
        /*02c2*/ 	.short	0x000e


	//----- nvinfo : EIATTR_EXIT_INSTR_OFFSETS
	.align		4
        /*02c4*/ 	.byte	0x04, 0x1c
        /*02c6*/ 	.short	(.L_37 - .L_36)


	//   ....[0]....
.L_36:
        /*02c8*/ 	.word	0x00000630


	//   ....[1]....
        /*02cc*/ 	.word	0x00000ef0


	//   ....[2]....
        /*02d0*/ 	.word	0x00008510


	//   ....[3]....
        /*02d4*/ 	.word	0x00008b40


	//   ....[4]....
        /*02d8*/ 	.word	0x00009c60


	//----- nvinfo : EIATTR_MAX_THREADS
	.align		4
.L_37:
        /*02dc*/ 	.byte	0x04, 0x05
        /*02de*/ 	.short	(.L_39 - .L_38)
.L_38:
        /*02e0*/ 	.word	0x00000180
        /*02e4*/ 	.word	0x00000001
        /*02e8*/ 	.word	0x00000001


	//----- nvinfo : EIATTR_CRS_STACK_SIZE
	.align		4
.L_39:
        /*02ec*/ 	.byte	0x04, 0x1e
        /*02ee*/ 	.short	(.L_41 - .L_40)
.L_40:
        /*02f0*/ 	.word	0x00000000


	//----- nvinfo : EIATTR_CBANK_PARAM_SIZE
	.align		4
.L_41:
        /*02f4*/ 	.byte	0x03, 0x19
        /*02f6*/ 	.short	0x0470


	//----- nvinfo : EIATTR_PARAM_CBANK
	.align		4
        /*02f8*/ 	.byte	0x04, 0x0a
        /*02fa*/ 	.short	(.L_43 - .L_42)
	.align		4
.L_42:
        /*02fc*/ 	.word	index@(.nv.constant0._ZN7cutlass13device_kernelINS_4gemm6kernel13GemmUniversalIN4cute5tupleIJiiiiEEENS1_10collective13CollectiveMmaINS1_34MainloopSm90TmaGmmaWarpSpecializedILi6ENS5_IJNS4_1CILi1EEESB_SB_EEENS1_35KernelTmaWarpSpecializedCooperativeEEENS5_IJNSA_ILi512EEENSA_ILi48EEENSA_ILi64EEEEEEaNS5_IJlSB_lEEEaSJ_NS4_8TiledMMAINS4_8MMA_AtomIJNS4_4SM904GMMA26MMA_64x16x32_S32S8S8_SS_TNEEEENS4_6LayoutINS5_IJNSA_ILi2EEESB_SB_EEENS5_IJSB_NSA_ILi0EEEST_EEEEENS5_IJNS4_10UnderscoreESW_SW_EEEEENS4_13SM90_TMA_LOADENS4_14ComposedLayoutINS4_7SwizzleILi2ELi4ELi3EEENS4_18smem_ptr_flag_bitsILi8EEENSQ_INS5_IJNSA_ILi8EEESH_EEENS5_IJSH_SB_EEEEEEEvNS4_8identityESZ_S19_vS1A_EENS_8epilogue10collective6detail29Sm90TmaWarpSpecializedAdapterINS1D_15DefaultEpilogueIaSJ_SJ_NS1C_6thread17LinearCombinationIaLi1EiiLNS1H_9ScaleType4KindE0ELNS_15FloatRoundStyleE2EaEENS1_15EpilogueDefaultEEEEEvvEEEEvNT_6ParamsE)
        /*0300*/ 	.short	0x0210
        /*0302*/ 	.short	0x0470


	//----- nvinfo : EIATTR_SW_WAR
	.align		4
.L_43:
        /*0304*/ 	.byte	0x04, 0x36
        /*0306*/ 	.short	(.L_45 - .L_44)
.L_44:
        /*0308*/ 	.word	0x00000008
.L_45:


//--------------------- .nv.callgraph             --------------------------
	.section	.nv.callgraph,"",@"SHT_CUDA_CALLGRAPH"
	.align	4
	.sectionentsize	8
	.align		4
        /*0000*/ 	.word	0x00000000
	.align		4
        /*0004*/ 	.word	0xffffffff
	.align		4
        /*0008*/ 	.word	index@(_ZN7cutlass13device_kernelINS_4gemm6kernel13GemmUniversalIN4cute5tupleIJiiiiEEENS1_10collective13CollectiveMmaINS1_34MainloopSm90TmaGmmaWarpSpecializedILi6ENS5_IJNS4_1CILi1EEESB_SB_EEENS1_35KernelTmaWarpSpecializedCooperativeEEENS5_IJNSA_ILi512EEENSA_ILi48EEENSA_ILi64EEEEEEaNS5_IJlSB_lEEEaSJ_NS4_8TiledMMAINS4_8MMA_AtomIJNS4_4SM904GMMA26MMA_64x16x32_S32S8S8_SS_TNEEEENS4_6LayoutINS5_IJNSA_ILi2EEESB_SB_EEENS5_IJSB_NSA_ILi0EEEST_EEEEENS5_IJNS4_10UnderscoreESW_SW_EEEEENS4_13SM90_TMA_LOADENS4_14ComposedLayoutINS4_7SwizzleILi2ELi4ELi3EEENS4_18smem_ptr_flag_bitsILi8EEENSQ_INS5_IJNSA_ILi8EEESH_EEENS5_IJSH_SB_EEEEEEEvNS4_8identityESZ_S19_vS1A_EENS_8epilogue10collective6detail29Sm90TmaWarpSpecializedAdapterINS1D_15DefaultEpilogueIaSJ_SJ_NS1C_6thread17LinearCombinationIaLi1EiiLNS1H_9ScaleType4KindE0ELNS_15FloatRoundStyleE2EaEENS1_15EpilogueDefaultEEEEEvvEEEEvNT_6ParamsE)
	.align		4
        /*000c*/ 	.word	index@(__assertfail)
	.align		4
        /*0010*/ 	.word	0x00000000
	.align		4
        /*0014*/ 	.word	0xfffffffe
	.align		4
        /*0018*/ 	.word	0x00000000
	.align		4
        /*001c*/ 	.word	0xfffffffd
	.align		4
        /*0020*/ 	.word	0x00000000
	.align		4
        /*0024*/ 	.word	0xfffffffc


//--------------------- .nv.constant4             --------------------------
	.section	.nv.constant4,"a",@progbits
	.align	8
	.align		8
.nv.constant4:
        /*0000*/ 	.dword	__assertfail
	.align		8
        /*0008*/ 	.dword	__unnamed_1
	.align		8
        /*0010*/ 	.dword	_ZN40_INTERNAL_61ec6c58_4_k_cu_852d85e2_155254cuda3std3__45__cpo5beginE
	.align		8
        /*0018*/ 	.dword	_ZN40_INTERNAL_61ec6c58_4_k_cu_852d85e2_155254cuda3std3__45__cpo3endE
	.align		8
        /*0020*/ 	.dword	_ZN40_INTERNAL_61ec6c58_4_k_cu_852d85e2_155254cuda3std3__45__cpo6cbeginE
	.align		8
        /*0028*/ 	.dword	_ZN40_INTERNAL_61ec6c58_4_k_cu_852d85e2_155254cuda3std3__45__cpo4cendE
	.align		8
        /*0030*/ 	.dword	_ZN40_INTERNAL_61ec6c58_4_k_cu_852d85e2_155254cuda3std3__442_GLOBAL__N__61ec6c58_4_k_cu_852d85e2_155256ignoreE
	.align		8
        /*0038*/ 	.dword	_ZN40_INTERNAL_61ec6c58_4_k_cu_852d85e2_155254cuda3std3__419piecewise_constructE
	.align		8
        /*0040*/ 	.dword	_ZN40_INTERNAL_61ec6c58_4_k_cu_852d85e2_155254cuda3std3__48in_placeE
	.align		8
        /*0048*/ 	.dword	_ZN40_INTERNAL_61ec6c58_4_k_cu_852d85e2_155254cuda3std6ranges3__45__cpo4swapE
	.align		8
        /*0050*/ 	.dword	_ZN40_INTERNAL_61ec6c58_4_k_cu_852d85e2_155254cuda3std6ranges3__45__cpo9iter_moveE
	.align		8
        /*0058*/ 	.dword	_ZN40_INTERNAL_61ec6c58_4_k_cu_852d85e2_155254cute7productE
	.align		8
        /*0060*/ 	.dword	_ZN40_INTERNAL_61ec6c58_4_k_cu_852d85e2_155254cute1_E
	.align		8
        /*0068*/ 	.dword	$str$22
	.align		8
        /*0070*/ 	.dword	$str$23


//--------------------- .text._ZN7cutlass13device_kernelINS_4gemm6kernel13GemmUniversalIN4cute5tupleIJiiiiEEENS1_10collective13CollectiveMmaINS1_34MainloopSm90TmaGmmaWarpSpecializedILi6ENS5_IJNS4_1CILi1EEESB_SB_EEENS1_35KernelTmaWarpSpecializedCooperativeEEENS5_IJNSA_ILi512EEENSA_ILi48EEENSA_ILi64EEEEEEaNS5_IJlSB_lEEEaSJ_NS4_8TiledMMAINS4_8MMA_AtomIJNS4_4SM904GMMA26MMA_64x16x32_S32S8S8_SS_TNEEEENS4_6LayoutINS5_IJNSA_ILi2EEESB_SB_EEENS5_IJSB_NSA_ILi0EEEST_EEEEENS5_IJNS4_10UnderscoreESW_SW_EEEEENS4_13SM90_TMA_LOADENS4_14ComposedLayoutINS4_7SwizzleILi2ELi4ELi3EEENS4_18smem_ptr_flag_bitsILi8EEENSQ_INS5_IJNSA_ILi8EEESH_EEENS5_IJSH_SB_EEEEEEEvNS4_8identityESZ_S19_vS1A_EENS_8epilogue10collective6detail29Sm90TmaWarpSpecializedAdapterINS1D_15DefaultEpilogueIaSJ_SJ_NS1C_6thread17LinearCombinationIaLi1EiiLNS1H_9ScaleType4KindE0ELNS_15FloatRoundStyleE2EaEENS1_15EpilogueDefaultEEEEEvvEEEEvNT_6ParamsE --------------------------
	.section	.text._ZN7cutlass13device_kernelINS_4gemm6kernel13GemmUniversalIN4cute5tupleIJiiiiEEENS1_10collective13CollectiveMmaINS1_34MainloopSm90TmaGmmaWarpSpecializedILi6ENS5_IJNS4_1CILi1EEESB_SB_EEENS1_35KernelTmaWarpSpecializedCooperativeEEENS5_IJNSA_ILi512EEENSA_ILi48EEENSA_ILi64EEEEEEaNS5_IJlSB_lEEEaSJ_NS4_8TiledMMAINS4_8MMA_AtomIJNS4_4SM904GMMA26MMA_64x16x32_S32S8S8_SS_TNEEEENS4_6LayoutINS5_IJNSA_ILi2EEESB_SB_EEENS5_IJSB_NSA_ILi0EEEST_EEEEENS5_IJNS4_10UnderscoreESW_SW_EEEEENS4_13SM90_TMA_LOADENS4_14ComposedLayoutINS4_7SwizzleILi2ELi4ELi3EEENS4_18smem_ptr_flag_bitsILi8EEENSQ_INS5_IJNSA_ILi8EEESH_EEENS5_IJSH_SB_EEEEEEEvNS4_8identityESZ_S19_vS1A_EENS_8epilogue10collective6detail29Sm90TmaWarpSpecializedAdapterINS1D_15DefaultEpilogueIaSJ_SJ_NS1C_6thread17LinearCombinationIaLi1EiiLNS1H_9ScaleType4KindE0ELNS_15FloatRoundStyleE2EaEENS1_15EpilogueDefaultEEEEEvvEEEEvNT_6ParamsE,"ax",@progbits
	.align	128
.text._ZN7cutlass13device_kernelINS_4gemm6kernel13GemmUniversalIN4cute5tupleIJiiiiEEENS1_10collective13CollectiveMmaINS1_34MainloopSm90TmaGmmaWarpSpecializedILi6ENS5_IJNS4_1CILi1EEESB_SB_EEENS1_35KernelTmaWarpSpecializedCooperativeEEENS5_IJNSA_ILi512EEENSA_ILi48EEENSA_ILi64EEEEEEaNS5_IJlSB_lEEEaSJ_NS4_8TiledMMAINS4_8MMA_AtomIJNS4_4SM904GMMA26MMA_64x16x32_S32S8S8_SS_TNEEEENS4_6LayoutINS5_IJNSA_ILi2EEESB_SB_EEENS5_IJSB_NSA_ILi0EEEST_EEEEENS5_IJNS4_10UnderscoreESW_SW_EEEEENS4_13SM90_TMA_LOADENS4_14ComposedLayoutINS4_7SwizzleILi2ELi4ELi3EEENS4_18smem_ptr_flag_bitsILi8EEENSQ_INS5_IJNSA_ILi8EEESH_EEENS5_IJSH_SB_EEEEEEEvNS4_8identityESZ_S19_vS1A_EENS_8epilogue10collective6detail29Sm90TmaWarpSpecializedAdapterINS1D_15DefaultEpilogueIaSJ_SJ_NS1C_6thread17LinearCombinationIaLi1EiiLNS1H_9ScaleType4KindE0ELNS_15FloatRoundStyleE2EaEENS1_15EpilogueDefaultEEEEEvvEEEEvNT_6ParamsE:
        .type           _ZN7cutlass13device_kernelINS_4gemm6kernel13GemmUniversalIN4cute5tupleIJiiiiEEENS1_10collective13CollectiveMmaINS1_34MainloopSm90TmaGmmaWarpSpecializedILi6ENS5_IJNS4_1CILi1EEESB_SB_EEENS1_35KernelTmaWarpSpecializedCooperativeEEENS5_IJNSA_ILi512EEENSA_ILi48EEENSA_ILi64EEEEEEaNS5_IJlSB_lEEEaSJ_NS4_8TiledMMAINS4_8MMA_AtomIJNS4_4SM904GMMA26MMA_64x16x32_S32S8S8_SS_TNEEEENS4_6LayoutINS5_IJNSA_ILi2EEESB_SB_EEENS5_IJSB_NSA_ILi0EEEST_EEEEENS5_IJNS4_10UnderscoreESW_SW_EEEEENS4_13SM90_TMA_LOADENS4_14ComposedLayoutINS4_7SwizzleILi2ELi4ELi3EEENS4_18smem_ptr_flag_bitsILi8EEENSQ_INS5_IJNSA_ILi8EEESH_EEENS5_IJSH_SB_EEEEEEEvNS4_8identityESZ_S19_vS1A_EENS_8epilogue10collective6detail29Sm90TmaWarpSpecializedAdapterINS1D_15DefaultEpilogueIaSJ_SJ_NS1C_6thread17LinearCombinationIaLi1EiiLNS1H_9ScaleType4KindE0ELNS_15FloatRoundStyleE2EaEENS1_15EpilogueDefaultEEEEEvvEEEEvNT_6ParamsE,@function
        .size           _ZN7cutlass13device_kernelINS_4gemm6kernel13GemmUniversalIN4cute5tupleIJiiiiEEENS1_10collective13CollectiveMmaINS1_34MainloopSm90TmaGmmaWarpSpecializedILi6ENS5_IJNS4_1CILi1EEESB_SB_EEENS1_35KernelTmaWarpSpecializedCooperativeEEENS5_IJNSA_ILi512EEENSA_ILi48EEENSA_ILi64EEEEEEaNS5_IJlSB_lEEEaSJ_NS4_8TiledMMAINS4_8MMA_AtomIJNS4_4SM904GMMA26MMA_64x16x32_S32S8S8_SS_TNEEEENS4_6LayoutINS5_IJNSA_ILi2EEESB_SB_EEENS5_IJSB_NSA_ILi0EEEST_EEEEENS5_IJNS4_10UnderscoreESW_SW_EEEEENS4_13SM90_TMA_LOADENS4_14ComposedLayoutINS4_7SwizzleILi2ELi4ELi3EEENS4_18smem_ptr_flag_bitsILi8EEENSQ_INS5_IJNSA_ILi8EEESH_EEENS5_IJSH_SB_EEEEEEEvNS4_8identityESZ_S19_vS1A_EENS_8epilogue10collective6detail29Sm90TmaWarpSpecializedAdapterINS1D_15DefaultEpilogueIaSJ_SJ_NS1C_6thread17LinearCombinationIaLi1EiiLNS1H_9ScaleType4KindE0ELNS_15FloatRoundStyleE2EaEENS1_15EpilogueDefaultEEEEEvvEEEEvNT_6ParamsE,(.L_x_106 - _ZN7cutlass13device_kernelINS_4gemm6kernel13GemmUniversalIN4cute5tupleIJiiiiEEENS1_10collective13CollectiveMmaINS1_34MainloopSm90TmaGmmaWarpSpecializedILi6ENS5_IJNS4_1CILi1EEESB_SB_EEENS1_35KernelTmaWarpSpecializedCooperativeEEENS5_IJNSA_ILi512EEENSA_ILi48EEENSA_ILi64EEEEEEaNS5_IJlSB_lEEEaSJ_NS4_8TiledMMAINS4_8MMA_AtomIJNS4_4SM904GMMA26MMA_64x16x32_S32S8S8_SS_TNEEEENS4_6LayoutINS5_IJNSA_ILi2EEESB_SB_EEENS5_IJSB_NSA_ILi0EEEST_EEEEENS5_IJNS4_10UnderscoreESW_SW_EEEEENS4_13SM90_TMA_LOADENS4_14ComposedLayoutINS4_7SwizzleILi2ELi4ELi3EEENS4_18smem_ptr_flag_bitsILi8EEENSQ_INS5_IJNSA_ILi8EEESH_EEENS5_IJSH_SB_EEEEEEEvNS4_8identityESZ_S19_vS1A_EENS_8epilogue10collective6detail29Sm90TmaWarpSpecializedAdapterINS1D_15DefaultEpilogueIaSJ_SJ_NS1C_6thread17LinearCombinationIaLi1EiiLNS1H_9ScaleType4KindE0ELNS_15FloatRoundStyleE2EaEENS1_15EpilogueDefaultEEEEEvvEEEEvNT_6ParamsE)
        .other          _ZN7cutlass13device_kernelINS_4gemm6kernel13GemmUniversalIN4cute5tupleIJiiiiEEENS1_10collective13CollectiveMmaINS1_34MainloopSm90TmaGmmaWarpSpecializedILi6ENS5_IJNS4_1CILi1EEESB_SB_EEENS1_35KernelTmaWarpSpecializedCooperativeEEENS5_IJNSA_ILi512EEENSA_ILi48EEENSA_ILi64EEEEEEaNS5_IJlSB_lEEEaSJ_NS4_8TiledMMAINS4_8MMA_AtomIJNS4_4SM904GMMA26MMA_64x16x32_S32S8S8_SS_TNEEEENS4_6LayoutINS5_IJNSA_ILi2EEESB_SB_EEENS5_IJSB_NSA_ILi0EEEST_EEEEENS5_IJNS4_10UnderscoreESW_SW_EEEEENS4_13SM90_TMA_LOADENS4_14ComposedLayoutINS4_7SwizzleILi2ELi4ELi3EEENS4_18smem_ptr_flag_bitsILi8EEENSQ_INS5_IJNSA_ILi8EEESH_EEENS5_IJSH_SB_EEEEEEEvNS4_8identityESZ_S19_vS1A_EENS_8epilogue10collective6detail29Sm90TmaWarpSpecializedAdapterINS1D_15DefaultEpilogueIaSJ_SJ_NS1C_6thread17LinearCombinationIaLi1EiiLNS1H_9ScaleType4KindE0ELNS_15FloatRoundStyleE2EaEENS1_15EpilogueDefaultEEEEEvvEEEEvNT_6ParamsE,@"STO_CUDA_ENTRY STV_DEFAULT"
_ZN7cutlass13device_kernelINS_4gemm6kernel13GemmUniversalIN4cute5tupleIJiiiiEEENS1_10collective13CollectiveMmaINS1_34MainloopSm90TmaGmmaWarpSpecializedILi6ENS5_IJNS4_1CILi1EEESB_SB_EEENS1_35KernelTmaWarpSpecializedCooperativeEEENS5_IJNSA_ILi512EEENSA_ILi48EEENSA_ILi64EEEEEEaNS5_IJlSB_lEEEaSJ_NS4_8TiledMMAINS4_8MMA_AtomIJNS4_4SM904GMMA26MMA_64x16x32_S32S8S8_SS_TNEEEENS4_6LayoutINS5_IJNSA_ILi2EEESB_SB_EEENS5_IJSB_NSA_ILi0EEEST_EEEEENS5_IJNS4_10UnderscoreESW_SW_EEEEENS4_13SM90_TMA_LOADENS4_14ComposedLayoutINS4_7SwizzleILi2ELi4ELi3EEENS4_18smem_ptr_flag_bitsILi8EEENSQ_INS5_IJNSA_ILi8EEESH_EEENS5_IJSH_SB_EEEEEEEvNS4_8identityESZ_S19_vS1A_EENS_8epilogue10collective6detail29Sm90TmaWarpSpecializedAdapterINS1D_15DefaultEpilogueIaSJ_SJ_NS1C_6thread17LinearCombinationIaLi1EiiLNS1H_9ScaleType4KindE0ELNS_15FloatRoundStyleE2EaEENS1_15EpilogueDefaultEEEEEvvEEEEvNT_6ParamsE:
[----:B------:R-:W0:Y:S01]  /*0000*/  LDC R1, c[0x0][0x28] ;  /* 0x00000a00ff017b82 */ /* 0x000e220000000800 */
[----:B------:R-:W1:Y:S01]  /*0010*/  S2R R18, SR_TID.X ;  /* 0x0000000000127919 */ /* 0x000e620000002100 */
[----:B------:R-:W-:Y:S01]  /*0020*/  ELECT P0, URZ, PT ;  /* 0x00000000003f782f */ /* 0x000fe20003800000 */
[----:B------:R-:W-:Y:S01]  /*0030*/  BSSY B0, `(.L_x_0) ;  /* 0x000000f000007945 */ /* 0x000fe20003800000 */
[--C-:B-1----:R-:W-:Y:S02]  /*0040*/  SHF.R.U32.HI R0, RZ, 0x5, R18.reuse ;  /* 0x00000005ff007819 */ /* 0x102fe40000011612 */
[----:B------:R-:W-:-:S03]  /*0050*/  SHF.R.U32.HI R2, RZ, 0x7, R18 ;  /* 0x00000007ff027819 */ /* 0x000fc60000011612 */
[----:B------:R-:W1:Y:S04]  /*0060*/  SHFL.IDX PT, R5, R0, RZ, 0x1f ;  /* 0x00001fff00057589 */ /* 0x000e6800000e0000 */
[----:B------:R2:W3:Y:S01]  /*0070*/  SHFL.IDX PT, R8, R2, RZ, 0x1f ;  /* 0x00001fff02087589 */ /* 0x0004e200000e0000 */
[----:B-1----:R-:W-:-:S13]  /*0080*/  ISETP.NE.OR P0, PT, R5, RZ, !P0 ;  /* 0x000000ff0500720c */ /* 0x002fda0004705670 */
[----:B0-23--:R-:W-:Y:S05]  /*0090*/  @P0 BRA `(.L_x_1) ;  /* 0x0000000000200947 */ /* 0x00dfea0003800000 */
[----:B------:R-:W-:Y:S02]  /*00a0*/  ULDC.64 UR4, c[0x0][0x198] ;  /* 0x0000660000047ab9 */ /* 0x000fe40000000a00 */
[----:B------:R-:W-:Y:S02]  /*00b0*/  UIADD3 UR6, UP0, UR4, 0xf0, URZ ;  /* 0x000000f004067890 */ /* 0x000fe4000ff1e03f */
[----:B------:R-:W-:Y:S02]  /*00c0*/  UIADD3 UR4, UP1, UR4, 0x1f0, URZ ;  /* 0x000001f004047890 */ /* 0x000fe4000ff3e03f */
[----:B------:R-:W-:Y:S02]  /*00d0*/  UIADD3.X UR7, URZ, UR5, URZ, UP0, !UPT ;  /* 0x000000053f077290 */ /* 0x000fe400087fe43f */
[----:B------:R-:W-:-:S07]  /*00e0*/  UIADD3.X UR5, URZ, UR5, URZ, UP1, !UPT ;  /* 0x000000053f057290 */ /* 0x000fce0008ffe43f */
[----:B------:R0:W-:Y:S02]  /*00f0*/  UTMACCTL.PF [UR6] ;  /* 0x00000000060079b9 */ /* 0x0001e40008040000 */
[----:B------:R0:W-:Y:S02]  /*0100*/  UTMACCTL.PF [UR4] ;  /* 0x00000000040079b9 */ /* 0x0001e40008040000 */
[----:B0-----:R-:W-:Y:S01]  /*0110*/  NOP ;  /* 0x0000000000007918 */ /* 0x001fe20000000000 */
.L_x_1:
[----:B------:R-:W-:Y:S05]  /*0120*/  BSYNC B0 ;  /* 0x0000000000007941 */ /* 0x000fea0003800000 */
.L_x_0:
[----:B------:R-:W0:Y:S02]  /*0130*/  SHFL.IDX PT, R2, R0, RZ, 0x1f ;  /* 0x00001fff00027589 */ /* 0x000e2400000e0000 */
[----:B0-----:R-:W-:-:S13]  /*0140*/  ISETP.NE.AND P0, PT, R2, RZ, PT ;  /* 0x000000ff0200720c */ /* 0x001fda0003f05270 */
[----:B------:R-:W-:Y:S05]  /*0150*/  @P0 BRA `(.L_x_2) ;  /* 0x0000000000680947 */ /* 0x000fea0003800000 */
[----:B------:R-:W0:Y:S01]  /*0160*/  S2UR UR8, SR_CgaCtaId ;  /* 0x00000000000879c3 */ /* 0x000e220000008800 */
[----:B------:R-:W-:Y:S01]  /*0170*/  UMOV UR4, 0x400 ;  /* 0x0000040000047882 */ /* 0x000fe20000000000 */
[----:B------:R-:W-:Y:S01]  /*0180*/  UMOV UR5, 0x1 ;  /* 0x0000000100057882 */ /* 0x000fe20000000000 */
[----:B------:R-:W-:Y:S01]  /*0190*/  UMOV UR6, 0x100 ;  /* 0x0000010000067882 */ /* 0x000fe20000000000 */
[----:B------:R-:W-:Y:S01]  /*01a0*/  ELECT P0, URZ, PT ;  /* 0x00000000003f782f */ /* 0x000fe20003800000 */
[----:B------:R-:W-:-:S04]  /*01b0*/  UIADD3 UR6, -UR6, 0x100000, URZ ;  /* 0x0010000006067890 */ /* 0x000fc8000fffe13f */
[----:B------:R-:W-:Y:S02]  /*01c0*/  USHF.L.U32 UR7, UR6, 0xb, URZ ;  /* 0x0000000b06077899 */ /* 0x000fe4000800063f */
[----:B------:R-:W-:Y:S02]  /*01d0*/  USHF.L.U32 UR6, UR6, 0x1, URZ ;  /* 0x0000000106067899 */ /* 0x000fe4000800063f */
[----:B0-----:R-:W-:Y:S02]  /*01e0*/  ULEA UR8, UR8, UR4, 0x18 ;  /* 0x0000000408087291 */ /* 0x001fe4000f8ec03f */
[----:B------:R-:W-:-:S04]  /*01f0*/  UIADD3 UR4, -UR5, 0x100000, URZ ;  /* 0x0010000005047890 */ /* 0x000fc8000fffe13f */
[----:B------:R-:W-:Y:S02]  /*0200*/  USHF.L.U32 UR5, UR4, 0xb, URZ ;  /* 0x0000000b04057899 */ /* 0x000fe4000800063f */
[----:B------:R-:W-:Y:S01]  /*0210*/  USHF.L.U32 UR4, UR4, 0x1, URZ ;  /* 0x0000000104047899 */ /* 0x000fe2000800063f */
[----:B------:R-:W0:Y:S11]  /*0220*/  FENCE.VIEW.ASYNC.S ;  /* 0x00000000000073c6 */ /* 0x000e360000000000 */
[----:B0-----:R0:W1:Y:S01]  /*0230*/  SYNCS.EXCH.64 URZ, [UR8], UR4 ;  /* 0x00000004083f75b2 */ /* 0x0010620008000100 */
[----:B------:R0:W2:Y:S01]  /*0240*/  SYNCS.EXCH.64 URZ, [UR8+0x30], UR6 ;  /* 0x00003006083f75b2 */ /* 0x0000a20008000100 */
[----:B------:R0:W3:Y:S01]  /*0250*/  SYNCS.EXCH.64 URZ, [UR8+0x8], UR4 ;  /* 0x00000804083f75b2 */ /* 0x0000e20008000100 */
[----:B------:R0:W4:Y:S01]  /*0260*/  SYNCS.EXCH.64 URZ, [UR8+0x38], UR6 ;  /* 0x00003806083f75b2 */ /* 0x0001220008000100 */
[----:B------:R0:W0:Y:S01]  /*0270*/  SYNCS.EXCH.64 URZ, [UR8+0x10], UR4 ;  /* 0x00001004083f75b2 */ /* 0x0000220008000100 */
[----:B------:R0:W0:Y:S01]  /*0280*/  SYNCS.EXCH.64 URZ, [UR8+0x40], UR6 ;  /* 0x00004006083f75b2 */ /* 0x0000220008000100 */
[----:B------:R0:W0:Y:S01]  /*0290*/  SYNCS.EXCH.64 URZ, [UR8+0x18], UR4 ;  /* 0x00001804083f75b2 */ /* 0x0000220008000100 */
[----:B------:R0:W0:Y:S01]  /*02a0*/  SYNCS.EXCH.64 URZ, [UR8+0x48], UR6 ;  /* 0x00004806083f75b2 */ /* 0x0000220008000100 */
[----:B------:R0:W0:Y:S01]  /*02b0*/  SYNCS.EXCH.64 URZ, [UR8+0x20], UR4 ;  /* 0x00002004083f75b2 */ /* 0x0000220008000100 */
[----:B------:R0:W0:Y:S01]  /*02c0*/  SYNCS.EXCH.64 URZ, [UR8+0x50], UR6 ;  /* 0x00005006083f75b2 */ /* 0x0000220008000100 */
[----:B------:R0:W0:Y:S01]  /*02d0*/  SYNCS.EXCH.64 URZ, [UR8+0x28], UR4 ;  /* 0x00002804083f75b2 */ /* 0x0000220008000100 */
[----:B------:R0:W0:Y:S01]  /*02e0*/  SYNCS.EXCH.64 URZ, [UR8+0x58], UR6 ;  /* 0x00005806083f75b2 */ /* 0x0000220008000100 */
[----:B------:R-:W-:Y:S01]  /*02f0*/  NOP ;  /* 0x0000000000007918 */ /* 0x000fe20000000000 */
.L_x_2:
[----:B------:R-:W5:Y:S01]  /*0300*/  SHFL.IDX PT, R0, R0, RZ, 0x1f ;  /* 0x00001fff00007589 */ /* 0x000f6200000e0000 */
[----:B------:R-:W1:Y:S01]  /*0310*/  LDC R2, c[0x0][0x65c] ;  /* 0x00019700ff027b82 */ /* 0x000e620000000800 */
[----:B------:R-:W-:Y:S02]  /*0320*/  ELECT P0, URZ, PT ;  /* 0x00000000003f782f */ /* 0x000fe40003800000 */
[----:B------:R-:W-:Y:S01]  /*0330*/  LOP3.LUT R6, R6, 0xffffffdf, RZ, 0xc0, !PT ;  /* 0xffffffdf06067812 */ /* 0x000fe200078ec0ff */
[----:B------:R-:W2:Y:S01]  /*0340*/  S2R R3, SR_CTAID.Y ;  /* 0x0000000000037919 */ /* 0x000ea20000002600 */
[----:B0-----:R-:W-:Y:S01]  /*0350*/  UMOV UR4, 0x20 ;  /* 0x0000002000047882 */ /* 0x001fe20000000000 */
[----:B------:R-:W-:Y:S01]  /*0360*/  ISETP.NE.AND P2, PT, R8, RZ, PT ;  /* 0x000000ff0800720c */ /* 0x000fe20003f45270 */
[----:B------:R-:W-:Y:S01]  /*0370*/  NOP ;  /* 0x0000000000007918 */ /* 0x000fe20000000000 */
[----:B------:R-:W0:Y:S01]  /*0380*/  S2R R4, SR_CTAID.X ;  /* 0x0000000000047919 */ /* 0x000e220000002500 */
[----:B------:R-:W-:Y:S01]  /*0390*/  NOP ;  /* 0x0000000000007918 */ /* 0x000fe20000000000 */
[----:B-----5:R-:W-:-:S02]  /*03a0*/  ISETP.NE.OR P0, PT, R0, RZ, !P0 ;  /* 0x000000ff0000720c */ /* 0x020fc40004705670 */
[----:B-1----:R-:W-:-:S11]  /*03b0*/  ISETP.NE.AND P3, PT, R2, 0x1, PT ;  /* 0x000000010200780c */ /* 0x002fd60003f65270 */
[----:B------:R-:W-:Y:S01]  /*03c0*/  VOTEU.ALL UP0, P0 ;  /* 0x00000000003f7886 */ /* 0x000fe20000000000 */
[----:B------:R-:W-:Y:S01]  /*03d0*/  VOTEU.ALL UP1, P0 ;  /* 0x00000000003f7886 */ /* 0x000fe20000020000 */
[----:B------:R-:W-:Y:S01]  /*03e0*/  @P3 LOP3.LUT R6, R6, 0x20, RZ, 0xfc, !PT ;  /* 0x0000002006063812 */ /* 0x000fe200078efcff */
[----:B------:R-:W0:Y:S01]  /*03f0*/  @P3 LDC R17, c[0x0][0x10] ;  /* 0x00000400ff113b82 */ /* 0x000e220000000800 */
[----:B------:R-:W-:Y:S01]  /*0400*/  SHF.R.S32.HI R6, RZ, 0x1f, R5 ;  /* 0x0000001fff067819 */ /* 0x000fe20000011405 */
[----:B------:R-:W-:Y:S01]  /*0410*/  @!UP0 UMOV UR6, 0x400 ;  /* 0x0000040000068882 */ /* 0x000fe20000000000 */
[----:B------:R-:W-:-:S04]  /*0420*/  @!UP0 UIADD3 UR4, -UR4, 0x100000, URZ ;  /* 0x0010000004048890 */ /* 0x000fc8000fffe13f */
[----:B------:R-:W-:Y:S02]  /*0430*/  @!UP0 USHF.L.U32 UR5, UR4, 0xb, URZ ;  /* 0x0000000b04058899 */ /* 0x000fe4000800063f */
[----:B------:R-:W-:Y:S01]  /*0440*/  @!UP0 USHF.L.U32 UR4, UR4, 0x1, URZ ;  /* 0x0000000104048899 */ /* 0x000fe2000800063f */
[----:B------:R-:W-:Y:S01]  /*0450*/  @P3 IMAD.MOV.U32 R7, RZ, RZ, RZ ;  /* 0x000000ffff073224 */ /* 0x000fe200078e00ff */
[----:B------:R-:W-:Y:S01]  /*0460*/  LEA.HI R6, R6, R5, RZ, 0x2 ;  /* 0x0000000506067211 */ /* 0x000fe200078f10ff */
[----:B------:R-:W-:Y:S01]  /*0470*/  @P3 IMAD.MOV.U32 R11, RZ, RZ, RZ ;  /* 0x000000ffff0b3224 */ /* 0x000fe200078e00ff */
[----:B------:R-:W1:Y:S02]  /*0480*/  @!UP0 S2UR UR7, SR_CgaCtaId ;  /* 0x00000000000789c3 */ /* 0x000e640000008800 */
[----:B------:R-:W-:Y:S01]  /*0490*/  LOP3.LUT R0, R6, 0xfffffffc, RZ, 0xc0, !PT ;  /* 0xfffffffc06007812 */ /* 0x000fe200078ec0ff */
[----:B--2---:R-:W-:-:S04]  /*04a0*/  @P3 IMAD.MOV.U32 R6, RZ, RZ, R3 ;  /* 0x000000ffff063224 */ /* 0x004fc800078e0003 */
[----:B------:R-:W-:Y:S01]  /*04b0*/  IMAD.IADD R0, R5, 0x1, -R0 ;  /* 0x0000000105007824 */ /* 0x000fe200078e0a00 */
[----:B------:R-:W2:Y:S01]  /*04c0*/  @!P3 LDC R9, c[0x0][0xc] ;  /* 0x00000300ff09bb82 */ /* 0x000ea20000000800 */
[----:B------:R-:W-:Y:S02]  /*04d0*/  IMAD.MOV.U32 R5, RZ, RZ, RZ ;  /* 0x000000ffff057224 */ /* 0x000fe400078e00ff */
[----:B0-----:R-:W-:-:S04]  /*04e0*/  @P3 IMAD.WIDE.U32 R16, R4, R17, R6 ;  /* 0x0000001104103225 */ /* 0x001fc800078e0006 */
[----:B------:R-:W-:Y:S01]  /*04f0*/  @P3 IMAD.IADD R17, R17, 0x1, R11 ;  /* 0x0000000111113824 */ /* 0x000fe200078e020b */
[----:B-1----:R-:W-:Y:S01]  /*0500*/  @!UP0 ULEA UR6, UR7, UR6, 0x18 ;  /* 0x0000000607068291 */ /* 0x002fe2000f8ec03f */
[----:B------:R-:W-:Y:S01]  /*0510*/  VOTEU.ALL UP0, P0 ;  /* 0x00000000003f7886 */ /* 0x000fe20000000000 */
[----:B------:R-:W-:-:S04]  /*0520*/  ISETP.NE.AND P0, PT, R0, 0x3, PT ;  /* 0x000000030000780c */ /* 0x000fc80003f05270 */
[----:B------:R-:W-:Y:S01]  /*0530*/  ISETP.EQ.OR P0, PT, R0, RZ, !P0 ;  /* 0x000000ff0000720c */ /* 0x000fe20004702670 */
[----:B--2---:R-:W-:-:S03]  /*0540*/  @!P3 IMAD.WIDE.U32 R6, R9, R3, R4 ;  /* 0x000000030906b225 */ /* 0x004fc600078e0004 */
[C---:B------:R-:W-:Y:S01]  /*0550*/  ISETP.EQ.AND P0, PT, R8.reuse, RZ, P0 ;  /* 0x000000ff0800720c */ /* 0x040fe20000702270 */
[----:B------:R-:W-:Y:S01]  /*0560*/  VIADD R8, R8, 0xffffffff ;  /* 0xffffffff08087836 */ /* 0x000fe20000000000 */
[----:B------:R-:W0:Y:S02]  /*0570*/  FENCE.VIEW.ASYNC.S ;  /* 0x00000000000073c6 */ /* 0x000e240000000000 */
[----:B0-----:R0:W3:Y:S01]  /*0580*/  @!UP0 SYNCS.EXCH.64 URZ, [UR6+0x70], UR4 ;  /* 0x00007004063f85b2 */ /* 0x0010e20008000100 */
[----:B------:R-:W-:Y:S01]  /*0590*/  @!P3 IMAD.MOV.U32 R16, RZ, RZ, R6 ;  /* 0x000000ffff10b224 */ /* 0x000fe200078e0006 */
[----:B------:R-:W-:Y:S01]  /*05a0*/  SEL R19, RZ, 0x1, !P0 ;  /* 0x00000001ff137807 */ /* 0x000fe20004000000 */
[----:B------:R-:W-:Y:S01]  /*05b0*/  @!P3 IMAD.MOV.U32 R17, RZ, RZ, R7 ;  /* 0x000000ffff11b224 */ /* 0x000fe200078e0007 */
[----:B------:R-:W-:-:S04]  /*05c0*/  ISETP.GE.U32.AND P1, PT, R8, 0x2, PT ;  /* 0x000000020800780c */ /* 0x000fc80003f26070 */
[----:B------:R-:W-:Y:S01]  /*05d0*/  SEL R19, R19, 0x2, P1 ;  /* 0x0000000213137807 */ /* 0x000fe20000800000 */
[----:B------:R0:W3:Y:S01]  /*05e0*/  @!UP1 SYNCS.EXCH.64 URZ, [UR6+0x78], UR4 ;  /* 0x00007804063f95b2 */ /* 0x0000e20008000100 */
[----:B------:R-:W-:Y:S01]  /*05f0*/  NOP ;  /* 0x0000000000007918 */ /* 0x000fe20000000000 */
[----:B---34-:R-:W-:Y:S06]  /*0600*/  BAR.SYNC.DEFER_BLOCKING 0x0 ;  /* 0x0000000000007b1d */ /* 0x018fec0000010000 */
[----:B------:R-:W-:Y:S05]  /*0610*/  @!P2 BRA `(.L_x_3) ;  /* 0x0000007c00c0a947 */ /* 0x000fea0003800000 */
[----:B------:R-:W-:-:S13]  /*0620*/  ISETP.GT.U32.AND P0, PT, R8, 0x1, PT ;  /* 0x000000010800780c */ /* 0x000fda0003f04070 */
[----:B0-----:R-:W-:Y:S05]  /*0630*/  @P0 EXIT ;  /* 0x000000000000094d */ /* 0x001fea0003800000 */
[----:B------:R-:W-:Y:S01]  /*0640*/  ULDC.64 UR4, c[0x0][0x650] ;  /* 0x0001940000047ab9 */ /* 0x000fe20000000a00 */
[----:B------:R-:W-:Y:S01]  /*0650*/  PRMT R0, RZ, 0x7610, R0 ;  /* 0x00007610ff007816 */ /* 0x000fe20000000000 */
[----:B------:R-:W-:Y:S01]  /*0660*/  IMAD.MOV.U32 R126, RZ, RZ, -0x1 ;  /* 0xffffffffff7e7424 */ /* 0x000fe200078e00ff */
[----:B------:R-:W-:Y:S01]  /*0670*/  ISETP.GE.U32.AND P0, PT, R16, UR4, PT ;  /* 0x0000000410007c0c */ /* 0x000fe2000bf06070 */
[----:B------:R-:W-:Y:S02]  /*0680*/  IMAD.MOV.U32 R127, RZ, RZ, -0x1 ;  /* 0xffffffffff7f7424 */ /* 0x000fe400078e00ff */
[----:B------:R-:W-:Y:S01]  /*0690*/  IMAD.MOV.U32 R125, RZ, RZ, -0x1 ;  /* 0xffffffffff7d7424 */ /* 0x000fe200078e00ff */
[----:B------:R-:W-:-:S13]  /*06a0*/  ISETP.GE.U32.AND.EX P0, PT, R17, UR5, PT, P0 ;  /* 0x0000000511007c0c */ /* 0x000fda000bf06100 */
[----:B------:R-:W-:Y:S05]  /*06b0*/  @P0 BRA `(.L_x_4) ;  /* 0x0000000400540947 */ /* 0x000fea0003800000 */
[----:B------:R-:W0:Y:S01]  /*06c0*/  LDC.64 R14, c[0x0][0x628] ;  /* 0x00018a00ff0e7b82 */ /* 0x000e220000000a00 */
[----:B------:R-:W-:Y:S02]  /*06d0*/  IMAD.MOV.U32 R6, RZ, RZ, R16 ;  /* 0x000000ffff067224 */ /* 0x000fe400078e0010 */
[----:B------:R-:W-:-:S05]  /*06e0*/  IMAD.MOV.U32 R7, RZ, RZ, R17 ;  /* 0x000000ffff077224 */ /* 0x000fca00078e0011 */
[----:B------:R-:W1:Y:S08]  /*06f0*/  LDC R0, c[0x0][0x630] ;  /* 0x00018c00ff007b82 */ /* 0x000e700000000800 */
[----:B------:R-:W2:Y:S01]  /*0700*/  LDC.64 R20, c[0x0][0x620] ;  /* 0x00018800ff147b82 */ /* 0x000ea20000000a00 */
[----:B0-----:R-:W-:-:S04]  /*0710*/  ISETP.NE.U32.AND P0, PT, R14, RZ, PT ;  /* 0x000000ff0e00720c */ /* 0x001fc80003f05070 */
[----:B------:R-:W-:-:S13]  /*0720*/  ISETP.NE.AND.EX P0, PT, R15, RZ, PT, P0 ;  /* 0x000000ff0f00720c */ /* 0x000fda0003f05300 */
[----:B-12---:R-:W-:Y:S05]  /*0730*/  @!P0 BRA `(.L_x_5) ;  /* 0x0000000000288947 */ /* 0x006fea0003800000 */
[----:B------:R-:W0:Y:S02]  /*0740*/  LDC R11, c[0x0][0x634] ;  /* 0x00018d00ff0b7b82 */ /* 0x000e240000000800 */
[----:B0-----:R-:W-:-:S05]  /*0750*/  IADD3 R11, P0, R16, R11, RZ ;  /* 0x0000000b100b7210 */ /* 0x001fca0007f1e0ff */
[----:B------:R-:W-:-:S04]  /*0760*/  IMAD.X R13, RZ, RZ, R17, P0 ;  /* 0x000000ffff0d7224 */ /* 0x000fc800000e0611 */
[----:B------:R-:W-:-:S04]  /*0770*/  IMAD.WIDE.U32 R6, R13, R14, RZ ;  /* 0x0000000e0d067225 */ /* 0x000fc800078e00ff */
[----:B------:R-:W-:-:S04]  /*0780*/  IMAD.WIDE.U32 R8, P0, R11, R15, R6 ;  /* 0x0000000f0b087225 */ /* 0x000fc80007800006 */
[----:B------:R-:W-:-:S04]  /*0790*/  IMAD.WIDE.U32 R6, R11, R14, RZ ;  /* 0x0000000e0b067225 */ /* 0x000fc800078e00ff */
[----:B------:R-:W-:Y:S01]  /*07a0*/  IMAD.X R11, RZ, RZ, RZ, P0 ;  /* 0x000000ffff0b7224 */ /* 0x000fe200000e06ff */
[----:B------:R-:W-:Y:S01]  /*07b0*/  IADD3 RZ, P0, R7, R8, RZ ;  /* 0x0000000807ff7210 */ /* 0x000fe20007f1e0ff */
[----:B------:R-:W-:-:S04]  /*07c0*/  IMAD.MOV.U32 R10, RZ, RZ, R9 ;  /* 0x000000ffff0a7224 */ /* 0x000fc800078e0009 */
[----:B------:R-:W-:-:S08]  /*07d0*/  IMAD.WIDE.U32.X R6, R13, R15, R10, P0 ;  /* 0x0000000f0d067225 */ /* 0x000fd000000e040a */
.L_x_5:
[-CC-:B------:R-:W-:Y:S01]  /*07e0*/  SHF.R.U64 R125, R6, R0.reuse, R7.reuse ;  /* 0x00000000067d7219 */ /* 0x180fe20000001207 */
[----:B------:R-:W0:Y:S01]  /*07f0*/  LDC R10, c[0x0][0x618] ;  /* 0x00018600ff0a7b82 */ /* 0x000e220000000800 */
[----:B------:R-:W-:Y:S01]  /*0800*/  SHF.R.U32.HI R5, RZ, R0, R7 ;  /* 0x00000000ff057219 */ /* 0x000fe20000011607 */
[----:B------:R-:W-:Y:S01]  /*0810*/  ULDC UR4, c[0x0][0x150] ;  /* 0x0000540000047ab9 */ /* 0x000fe20000000800 */
[----:B------:R-:W-:Y:S02]  /*0820*/  IADD3 R9, P0, RZ, -R125, RZ ;  /* 0x8000007dff097210 */ /* 0x000fe40007f1e0ff */
[----:B------:R-:W-:-:S03]  /*0830*/  I2FP.F32.U32 R0, R4 ;  /* 0x0000000400007245 */ /* 0x000fc60000201000 */
[----:B------:R-:W1:Y:S01]  /*0840*/  LDC.64 R26, c[0x0][0x640] ;  /* 0x00019000ff1a7b82 */ /* 0x000e620000000a00 */
[----:B------:R-:W-:Y:S02]  /*0850*/  IMAD.X R11, RZ, RZ, ~R5, P0 ;  /* 0x000000ffff0b7224 */ /* 0x000fe400000e0e05 */
[----:B------:R-:W-:Y:S01]  /*0860*/  FMUL R0, R0, UR4 ;  /* 0x0000000400007c20 */ /* 0x000fe20008400000 */
[----:B------:R-:W-:Y:S01]  /*0870*/  IMAD.WIDE.U32 R6, R9, R20, R16 ;  /* 0x0000001409067225 */ /* 0x000fe200078e0010 */
[----:B------:R-:W-:-:S03]  /*0880*/  ULDC UR4, c[0x0][0x154] ;  /* 0x0000550000047ab9 */ /* 0x000fc60000000800 */
[----:B------:R-:W-:Y:S01]  /*0890*/  IMAD R8, R11, R20, RZ ;  /* 0x000000140b087224 */ /* 0x000fe200078e02ff */
[----:B------:R-:W2:Y:S01]  /*08a0*/  LDC R5, c[0x0][0x144] ;  /* 0x00005100ff057b82 */ /* 0x000ea20000000800 */
[----:B------:R-:W3:Y:S02]  /*08b0*/  F2I.U32.TRUNC.NTZ R0, R0 ;  /* 0x0000000000007305 */ /* 0x000ee4000020f000 */
[----:B------:R-:W-:-:S04]  /*08c0*/  IMAD R9, R9, R21, R8 ;  /* 0x0000001509097224 */ /* 0x000fc800078e0208 */
[----:B------:R-:W-:Y:S01]  /*08d0*/  IMAD.IADD R7, R7, 0x1, R9 ;  /* 0x0000000107077824 */ /* 0x000fe200078e0209 */
[----:B------:R-:W4:Y:S01]  /*08e0*/  LDC R12, c[0x0][0x608] ;  /* 0x00018200ff0c7b82 */ /* 0x000f220000000800 */
[----:B------:R-:W-:-:S03]  /*08f0*/  IMAD.MOV.U32 R9, RZ, RZ, -0x1 ;  /* 0xffffffffff097424 */ /* 0x000fc600078e00ff */
[-CC-:B0-----:R-:W-:Y:S02]  /*0900*/  SHF.R.U64 R20, R6, R10.reuse, R7.reuse ;  /* 0x0000000a06147219 */ /* 0x181fe40000001207 */
[----:B------:R-:W-:Y:S02]  /*0910*/  I2FP.F32.U32 R6, R3 ;  /* 0x0000000300067245 */ /* 0x000fe40000201000 */
[----:B------:R-:W0:Y:S01]  /*0920*/  LDC R24, c[0x0][0x658] ;  /* 0x00019600ff187b82 */ /* 0x000e220000000800 */
[----:B-1----:R-:W-:Y:S01]  /*0930*/  ISETP.NE.U32.AND P0, PT, R26, RZ, PT ;  /* 0x000000ff1a00720c */ /* 0x002fe20003f05070 */
[----:B---3--:R-:W-:Y:S01]  /*0940*/  IMAD.MOV R8, RZ, RZ, -R0 ;  /* 0x000000ffff087224 */ /* 0x008fe200078e0a00 */
[----:B------:R-:W-:Y:S01]  /*0950*/  SHF.R.U32.HI R7, RZ, R10, R7 ;  /* 0x0000000aff077219 */ /* 0x000fe20000011607 */
[----:B------:R-:W-:Y:S01]  /*0960*/  FMUL R6, R6, UR4 ;  /* 0x0000000406067c20 */ /* 0x000fe20008400000 */
[----:B------:R-:W-:-:S03]  /*0970*/  ISETP.NE.AND.EX P0, PT, R27, RZ, PT, P0 ;  /* 0x000000ff1b00720c */ /* 0x000fc60003f05300 */
[----:B------:R-:W1:Y:S01]  /*0980*/  LDC R14, c[0x0][0x148] ;  /* 0x00005200ff0e7b82 */ /* 0x000e620000000800 */
[----:B--2---:R-:W-:-:S07]  /*0990*/  IMAD R0, R5, R8, R4 ;  /* 0x0000000805007224 */ /* 0x004fce00078e0204 */
[----:B------:R-:W2:Y:S01]  /*09a0*/  LDC R22, c[0x0][0x600] ;  /* 0x00018000ff167b82 */ /* 0x000ea20000000800 */
[-CC-:B----4-:R-:W-:Y:S02]  /*09b0*/  SHF.R.U64 R28, R20, R12.reuse, R7.reuse ;  /* 0x0000000c141c7219 */ /* 0x190fe40000001207 */
[----:B------:R-:W-:Y:S01]  /*09c0*/  SHF.R.U32.HI R5, RZ, R12, R7 ;  /* 0x0000000cff057219 */ /* 0x000fe20000011607 */
[----:B------:R-:W-:Y:S01]  /*09d0*/  IMAD.MOV.U32 R7, RZ, RZ, 0x1 ;  /* 0x00000001ff077424 */ /* 0x000fe200078e00ff */
[----:B------:R3:W4:Y:S03]  /*09e0*/  F2I.U32.TRUNC.NTZ R12, R6 ;  /* 0x00000006000c7305 */ /* 0x000726000020f000 */
[----:B------:R-:W1:Y:S01]  /*09f0*/  LDC R15, c[0x0][0x648] ;  /* 0x00019200ff0f7b82 */ /* 0x000e620000000800 */
[-C--:B0-----:R-:W-:Y:S02]  /*0a00*/  SHF.L.U32 R4, R9, R24.reuse, RZ ;  /* 0x0000001809047219 */ /* 0x081fe400000006ff */
[----:B------:R-:W-:-:S02]  /*0a10*/  SHF.R.U64 R30, R28, R24, R5 ;  /* 0x000000181c1e7219 */ /* 0x000fc40000001205 */
[----:B------:R-:W-:Y:S02]  /*0a20*/  LOP3.LUT R11, RZ, R4, RZ, 0x33, !PT ;  /* 0x00000004ff0b7212 */ /* 0x000fe400078e33ff */
[-C--:B------:R-:W-:Y:S01]  /*0a30*/  SHF.R.U32.HI R5, RZ, R24.reuse, R5 ;  /* 0x00000018ff057219 */ /* 0x080fe20000011605 */
[----:B------:R-:W0:Y:S01]  /*0a40*/  LDC R21, c[0x0][0x638] ;  /* 0x00018e00ff157b82 */ /* 0x000e220000000800 */
[----:B------:R-:W-:Y:S01]  /*0a50*/  SHF.L.U32 R10, R7, R24, RZ ;  /* 0x00000018070a7219 */ /* 0x000fe200000006ff */
[----:B------:R-:W-:-:S06]  /*0a60*/  IMAD.MOV.U32 R4, RZ, RZ, R30 ;  /* 0x000000ffff047224 */ /* 0x000fcc00078e001e */
[----:B------:R-:W0:Y:S01]  /*0a70*/  LDC R126, c[0x0][0x610] ;  /* 0x00018400ff7e7b82 */ /* 0x000e220000000800 */
[----:B---34-:R-:W-:Y:S05]  /*0a80*/  @!P0 BRA `(.L_x_6) ;  /* 0x0000000000288947 */ /* 0x018fea0003800000 */
[----:B------:R-:W3:Y:S02]  /*0a90*/  LDC R9, c[0x0][0x64c] ;  /* 0x00019300ff097b82 */ /* 0x000ee40000000800 */
[----:B---3--:R-:W-:-:S05]  /*0aa0*/  IADD3 R9, P0, R30, R9, RZ ;  /* 0x000000091e097210 */ /* 0x008fca0007f1e0ff */
        /* <DEDUP_REMOVED lines=8> */
.L_x_6:
[----:B-1----:R-:W-:Y:S01]  /*0b30*/  SHF.R.U64 R4, R4, R15, R5 ;  /* 0x0000000f04047219 */ /* 0x002fe20000001205 */
[----:B--2---:R-:W-:Y:S01]  /*0b40*/  VIADD R5, R22, 0xffffffff ;  /* 0xffffffff16057836 */ /* 0x004fe20000000000 */
[----:B------:R-:W-:Y:S01]  /*0b50*/  LOP3.LUT R11, R28, R11, RZ, 0xc0, !PT ;  /* 0x0000000b1c0b7212 */ /* 0x000fe200078ec0ff */
[----:B------:R-:W-:Y:S02]  /*0b60*/  IMAD.MOV R12, RZ, RZ, -R12 ;  /* 0x000000ffff0c7224 */ /* 0x000fe400078e0a0c */
[----:B------:R-:W-:Y:S01]  /*0b70*/  IMAD.MOV R6, RZ, RZ, -R4 ;  /* 0x000000ffff067224 */ /* 0x000fe200078e0a04 */
[----:B------:R-:W-:Y:S01]  /*0b80*/  LOP3.LUT R5, R20, R5, RZ, 0xc0, !PT ;  /* 0x0000000514057212 */ /* 0x000fe200078ec0ff */
[----:B------:R-:W-:Y:S02]  /*0b90*/  @P3 IMAD R0, R14, R12, R3 ;  /* 0x0000000c0e003224 */ /* 0x000fe400078e0203 */
[----:B------:R-:W-:Y:S02]  /*0ba0*/  IMAD R11, R10, R4, R11 ;  /* 0x000000040a0b7224 */ /* 0x000fe400078e020b */
[----:B0-----:R-:W-:-:S02]  /*0bb0*/  IMAD R3, R6, R21, R30 ;  /* 0x0000001506037224 */ /* 0x001fc400078e021e */
[----:B------:R-:W-:Y:S02]  /*0bc0*/  IMAD R126, R11, R126, R0 ;  /* 0x0000007e0b7e7224 */ /* 0x000fe400078e0200 */
[----:B------:R-:W-:Y:S02]  /*0bd0*/  IMAD R3, R3, R22, R5 ;  /* 0x0000001603037224 */ /* 0x000fe400078e0205 */
[----:B------:R-:W-:-:S03]  /*0be0*/  IMAD.MOV.U32 R0, RZ, RZ, 0x1 ;  /* 0x00000001ff007424 */ /* 0x000fc600078e00ff */
[----:B------:R-:W-:Y:S02]  /*0bf0*/  SEL R127, R3, R126, !P3 ;  /* 0x0000007e037f7207 */ /* 0x000fe40005800000 */
[----:B------:R-:W-:-:S07]  /*0c00*/  SEL R126, R126, R3, !P3 ;  /* 0x000000037e7e7207 */ /* 0x000fce0005800000 */
.L_x_4:
[----:B------:R-:W-:-:S08]  /*0c10*/  NOP ;  /* 0x0000000000007918 */ /* 0x000fd00000000000 */
[----:B------:R-:W0:Y:S02]  /*0c20*/  USETMAXREG.TRY_ALLOC.CTAPOOL UP0, 0xe8 ;  /* 0x000000e8000079c8 */ /* 0x000e240008000600 */
[----:B0-----:R-:W-:-:S13]  /*0c30*/  PLOP3.LUT P0, PT, PT, PT, UP0, 0x80, 0x0 ;  /* 0x000000000000781c */ /* 0x001fda0003f0f008 */
[----:B------:R-:W-:Y:S05]  /*0c40*/  @!P0 BRA `(.L_x_4) ;  /* 0xfffffffc00f08947 */ /* 0x000fea000383ffff */
[----:B------:R-:W-:Y:S01]  /*0c50*/  ULDC.64 UR4, c[0x0][0x598] ;  /* 0x0001660000047ab9 */ /* 0x000fe20000000a00 */
[----:B------:R-:W-:Y:S01]  /*0c60*/  ULDC.64 UR36, c[0x0][0x208] ;  /* 0x0000820000247ab9 */ /* 0x000fe20000000a00 */
[----:B------:R-:W-:-:S04]  /*0c70*/  ISETP.NE.U32.AND P0, PT, RZ, UR4, PT ;  /* 0x00000004ff007c0c */ /* 0x000fc8000bf05070 */
[----:B------:R-:W-:-:S13]  /*0c80*/  ISETP.NE.AND.EX P0, PT, RZ, UR5, PT, P0 ;  /* 0x00000005ff007c0c */ /* 0x000fda000bf05300 */
[----:B------:R-:W-:Y:S05]  /*0c90*/  @!P0 BRA `(.L_x_7) ;  /* 0x00000000001c8947 */ /* 0x000fea0003800000 */
[----:B------:R-:W0:Y:S02]  /*0ca0*/  LDC.64 R4, c[0x0][0x598] ;  /* 0x00016600ff047b82 */ /* 0x000e240000000a00 */
[----:B0-----:R-:W2:Y:S02]  /*0cb0*/  LDG.E.64 R4, desc[UR36][R4.64] ;  /* 0x0000002404047981 */ /* 0x001ea4000c1e1b00 */
[----:B--2---:R-:W-:-:S04]  /*0cc0*/  ISETP.NE.U32.AND P0, PT, R4, RZ, PT ;  /* 0x000000ff0400720c */ /* 0x004fc80003f05070 */
[----:B------:R-:W-:-:S13]  /*0cd0*/  ISETP.NE.AND.EX P0, PT, R5, RZ, PT, P0 ;  /* 0x000000ff0500720c */ /* 0x000fda0003f05300 */
[----:B------:R-:W-:Y:S05]  /*0ce0*/  @!P0 BRA `(.L_x_7) ;  /* 0x0000000000088947 */ /* 0x000fea0003800000 */
[----:B------:R0:W5:Y:S01]  /*0cf0*/  LD.E R22, desc[UR36][R4.64] ;  /* 0x0000002404167980 */ /* 0x000162000c101900 */
[----:B------:R-:W-:Y:S05]  /*0d00*/  BRA `(.L_x_8) ;  /* 0x0000000000247947 */ /* 0x000fea0003800000 */
.L_x_7:
[----:B------:R-:W-:Y:S02]  /*0d10*/  ULDC.64 UR4, c[0x0][0x588] ;  /* 0x0001620000047ab9 */ /* 0x000fe40000000a00 */
[----:B------:R-:W-:-:S04]  /*0d20*/  ISETP.NE.U32.AND P0, PT, RZ, UR4, PT ;  /* 0x00000004ff007c0c */ /* 0x000fc8000bf05070 */
[----:B------:R-:W-:-:S13]  /*0d30*/  ISETP.NE.AND.EX P0, PT, RZ, UR5, PT, P0 ;  /* 0x00000005ff007c0c */ /* 0x000fda000bf05300 */
[----:B------:R-:W-:Y:S05]  /*0d40*/  @!P0 BRA `(.L_x_9) ;  /* 0x00000000000c8947 */ /* 0x000fea0003800000 */
[----:B------:R-:W0:Y:S02]  /*0d50*/  LDC.64 R22, c[0x0][0x588] ;  /* 0x00016200ff167b82 */ /* 0x000e240000000a00 */
[----:B0-----:R1:W5:Y:S01]  /*0d60*/  LDG.E R22, desc[UR36][R22.64] ;  /* 0x0000002416167981 */ /* 0x001362000c1e1900 */
[----:B------:R-:W-:Y:S05]  /*0d70*/  BRA `(.L_x_8) ;  /* 0x0000000000087947 */ /* 0x000fea0003800000 */
.L_x_9:
[----:B------:R-:W-:Y:S02]  /*0d80*/  ULDC UR4, c[0x0][0x580] ;  /* 0x0001600000047ab9 */ /* 0x000fe40000000800 */
[----:B------:R-:W-:-:S07]  /*0d90*/  IMAD.U32 R22, RZ, RZ, UR4 ;  /* 0x00000004ff167e24 */ /* 0x000fce000f8e00ff */
.L_x_8:
[----:B------:R-:W-:Y:S02]  /*0da0*/  ULDC.64 UR4, c[0x0][0x5a0] ;  /* 0x0001680000047ab9 */ /* 0x000fe40000000a00 */
[----:B------:R-:W-:-:S04]  /*0db0*/  ISETP.NE.U32.AND P0, PT, RZ, UR4, PT ;  /* 0x00000004ff007c0c */ /* 0x000fc8000bf05070 */
[----:B------:R-:W-:-:S13]  /*0dc0*/  ISETP.NE.AND.EX P0, PT, RZ, UR5, PT, P0 ;  /* 0x00000005ff007c0c */ /* 0x000fda000bf05300 */
[----:B------:R-:W-:Y:S05]  /*0dd0*/  @!P0 BRA `(.L_x_10) ;  /* 0x00000000001c8947 */ /* 0x000fea0003800000 */
[----:B0-----:R-:W0:Y:S02]  /*0de0*/  LDC.64 R4, c[0x0][0x5a0] ;  /* 0x00016800ff047b82 */ /* 0x001e240000000a00 */
[----:B0-----:R-:W2:Y:S02]  /*0df0*/  LDG.E.64 R4, desc[UR36][R4.64] ;  /* 0x0000002404047981 */ /* 0x001ea4000c1e1b00 */
[----:B--2---:R-:W-:-:S04]  /*0e00*/  ISETP.NE.U32.AND P0, PT, R4, RZ, PT ;  /* 0x000000ff0400720c */ /* 0x004fc80003f05070 */
[----:B------:R-:W-:-:S13]  /*0e10*/  ISETP.NE.AND.EX P0, PT, R5, RZ, PT, P0 ;  /* 0x000000ff0500720c */ /* 0x000fda0003f05300 */
[----:B------:R-:W-:Y:S05]  /*0e20*/  @!P0 BRA `(.L_x_10) ;  /* 0x0000000000088947 */ /* 0x000fea0003800000 */
[----:B------:R0:W5:Y:S01]  /*0e30*/  LD.E R120, desc[UR36][R4.64] ;  /* 0x0000002404787980 */ /* 0x000162000c101900 */
[----:B------:R-:W-:Y:S05]  /*0e40*/  BRA `(.L_x_11) ;  /* 0x0000000000247947 */ /* 0x000fea0003800000 */
.L_x_10:
[----:B------:R-:W-:Y:S02]  /*0e50*/  ULDC.64 UR4, c[0x0][0x590] ;  /* 0x0001640000047ab9 */ /* 0x000fe40000000a00 */
[----:B------:R-:W-:-:S04]  /*0e60*/  ISETP.NE.U32.AND P0, PT, RZ, UR4, PT ;  /* 0x00000004ff007c0c */ /* 0x000fc8000bf05070 */
[----:B------:R-:W-:-:S13]  /*0e70*/  ISETP.NE.AND.EX P0, PT, RZ, UR5, PT, P0 ;  /* 0x00000005ff007c0c */ /* 0x000fda000bf05300 */
[----:B------:R-:W-:Y:S05]  /*0e80*/  @!P0 BRA `(.L_x_12) ;  /* 0x00000000000c8947 */ /* 0x000fea0003800000 */
[----:B------:R-:W2:Y:S02]  /*0e90*/  LDC.64 R120, c[0x0][0x590] ;  /* 0x00016400ff787b82 */ /* 0x000ea40000000a00 */
[----:B--2---:R2:W5:Y:S01]  /*0ea0*/  LDG.E R120, desc[UR36][R120.64] ;  /* 0x0000002478787981 */ /* 0x004562000c1e1900 */
[----:B------:R-:W-:Y:S05]  /*0eb0*/  BRA `(.L_x_11) ;  /* 0x0000000000087947 */ /* 0x000fea0003800000 */
.L_x_12:
[----:B------:R-:W-:Y:S02]  /*0ec0*/  ULDC UR4, c[0x0][0x584] ;  /* 0x0001610000047ab9 */ /* 0x000fe40000000800 */
[----:B------:R-:W-:-:S07]  /*0ed0*/  IMAD.U32 R120, RZ, RZ, UR4 ;  /* 0x00000004ff787e24 */ /* 0x000fce000f8e00ff */
.L_x_11:
[----:B------:R-:W-:-:S13]  /*0ee0*/  LOP3.LUT P0, RZ, R0, 0xff, RZ, 0xc0, !PT ;  /* 0x000000ff00ff7812 */ /* 0x000fda000780c0ff */
[----:B------:R-:W-:Y:S05]  /*0ef0*/  @!P0 EXIT ;  /* 0x000000000000894d */ /* 0x000fea0003800000 */
[----:B0-----:R-:W2:Y:S01]  /*0f00*/  LDC.64 R4, c[0x0][0x5c8] ;  /* 0x00017200ff047b82 */ /* 0x001ea20000000a00 */
[----:B------:R-:W-:Y:S01]  /*0f10*/  ULDC UR4, c[0x0][0x28c] ;  /* 0x0000a30000047ab9 */ /* 0x000fe20000000800 */
[----:B------:R-:W-:Y:S01]  /*0f20*/  UMOV UR38, URZ ;  /* 0x0000003f00267c82 */ /* 0x000fe20008000000 */
[----:B------:R-:W-:Y:S01]  /*0f30*/  UIADD3 UR4, UR4, 0x3f, URZ ;  /* 0x0000003f04047890 */ /* 0x000fe2000fffe03f */
[----:B------:R-:W-:-:S03]  /*0f40*/  UMOV UR39, URZ ;  /* 0x0000003f00277c82 */ /* 0x000fc60008000000 */
[----:B------:R-:W-:-:S04]  /*0f50*/  USHF.R.S32.HI UR5, URZ, 0x1f, UR4 ;  /* 0x0000001f3f057899 */ /* 0x000fc80008011404 */
[----:B------:R-:W-:-:S04]  /*0f60*/  ULEA.HI UR5, UR5, UR4, URZ, 0x6 ;  /* 0x0000000405057291 */ /* 0x000fc8000f8f303f */
[----:B------:R-:W-:Y:S01]  /*0f70*/  USHF.R.S32.HI UR40, URZ, 0x6, UR5 ;  /* 0x000000063f287899 */ /* 0x000fe20008011405 */
[C-C-:B--2---:R-:W-:Y:S01]  /*0f80*/  SHF.L.U64.HI R121, R4.reuse, 0x7, R5.reuse ;  /* 0x0000000704797819 */ /* 0x144fe20000010205 */
[C---:B------:R-:W-:Y:S01]  /*0f90*/  IMAD.SHL.U32 R123, R4.reuse, 0x80, RZ ;  /* 0x00000080047b7824 */ /* 0x040fe200078e00ff */
[C---:B------:R-:W-:Y:S01]  /*0fa0*/  SHF.L.U64.HI R122, R4.reuse, 0x3, R5 ;  /* 0x00000003047a7819 */ /* 0x040fe20000010205 */
[----:B------:R-:W-:-:S08]  /*0fb0*/  IMAD.SHL.U32 R124, R4, 0x8, RZ ;  /* 0x00000008047c7824 */ /* 0x000fd000078e00ff */
.L_x_66:
[----:B------:R-:W-:Y:S01]  /*0fc0*/  LOP3.LUT R0, R18, 0x80, RZ, 0xc0, !PT ;  /* 0x0000008012007812 */ /* 0x000fe200078ec0ff */
[----:B------:R-:W0:Y:S01]  /*0fd0*/  S2UR UR7, SR_CgaCtaId ;  /* 0x00000000000779c3 */ /* 0x000e220000008800 */
[----:B------:R-:W-:Y:S02]  /*0fe0*/  UMOV UR6, 0x400 ;  /* 0x0000040000067882 */ /* 0x000fe40000000000 */
[----:B------:R-:W-:-:S06]  /*0ff0*/  SHF.R.U32.HI R0, RZ, 0x7, R0 ;  /* 0x00000007ff007819 */ /* 0x000fcc0000011600 */
[----:B------:R-:W2:Y:S01]  /*1000*/  SHFL.IDX PT, R0, R0, RZ, 0x1f ;  /* 0x00001fff00007589 */ /* 0x000ea200000e0000 */
[----:B0-----:R-:W-:Y:S01]  /*1010*/  ULEA UR6, UR7, UR6, 0x18 ;  /* 0x0000000607067291 */ /* 0x001fe2000f8ec03f */
[----:B--2---:R-:W-:-:S13]  /*1020*/  R2UR UR4, R0 ;  /* 0x00000000000472ca */ /* 0x004fda00000e0000 */
[----:B------:R-:W-:-:S04]  /*1030*/  ULEA.HI UR5, UR4, UR4, URZ, 0x1 ;  /* 0x0000000404057291 */ /* 0x000fc8000f8f083f */
[----:B------:R-:W-:-:S04]  /*1040*/  ULOP3.LUT UR5, UR5, 0xffffe, URZ, 0xc0, !UPT ;  /* 0x000ffffe05057892 */ /* 0x000fc8000f8ec03f */
[----:B------:R-:W-:-:S03]  /*1050*/  UIADD3 UR5, UR4, -UR5, URZ ;  /* 0x8000000504057290 */ /* 0x000fc6000fffe03f */
[----:B------:R-:W-:Y:S01]  /*1060*/  ULDC UR4, c[0x0][0x28c] ;  /* 0x0000a30000047ab9 */ /* 0x000fe20000000800 */
[----:B------:R-:W-:Y:S01]  /*1070*/  ULEA UR5, UR5, UR6, 0xc ;  /* 0x0000000605057291 */ /* 0x000fe2000f8e603f */
[----:B------:R-:W-:-:S03]  /*1080*/  ISETP.LT.AND P0, PT, RZ, UR4, PT ;  /* 0x00000004ff007c0c */ /* 0x000fc6000bf01270 */
[----:B------:R-:W-:-:S04]  /*1090*/  UIADD3 UR5, UR5, 0x180, URZ ;  /* 0x0000018005057890 */ /* 0x000fc8000fffe03f */
[----:B------:R-:W-:-:S04]  /*10a0*/  USHF.R.U32.HI UR5, URZ, 0x4, UR5 ;  /* 0x000000043f057899 */ /* 0x000fc80008011605 */
[----:B------:R-:W-:Y:S02]  /*10b0*/  ULOP3.LUT UR41, UR5, 0x3fff, URZ, 0xc0, !UPT ;  /* 0x00003fff05297892 */ /* 0x000fe4000f8ec03f */
[----:B------:R-:W-:Y:S10]  /*10c0*/  @P0 BRA `(.L_x_13) ;  /* 0x0000000000400947 */ /* 0x000ff40003800000 */
[----:B------:R-:W-:Y:S01]  /*10d0*/  MOV R0, 0x0 ;  /* 0x0000000000007802 */ /* 0x000fe20000000f00 */
[----:B------:R-:W-:Y:S01]  /*10e0*/  ULDC.64 UR4, c[0x4][0x68] ;  /* 0x01001a0000047ab9 */ /* 0x000fe20000000a00 */
[----:B------:R-:W-:Y:S01]  /*10f0*/  ULDC.64 UR6, c[0x4][0x8] ;  /* 0x0100020000067ab9 */ /* 0x000fe20000000a00 */
[----:B------:R-:W-:Y:S01]  /*1100*/  IMAD.U32 R4, RZ, RZ, UR4 ;  /* 0x00000004ff047e24 */ /* 0x000fe2000f8e00ff */
[----:B------:R0:W2:Y:S01]  /*1110*/  LDC.64 R14, c[0x4][R0] ;  /* 0x01000000000e7b82 */ /* 0x0000a20000000a00 */
[----:B------:R-:W-:Y:S01]  /*1120*/  IMAD.U32 R5, RZ, RZ, UR5 ;  /* 0x00000005ff057e24 */ /* 0x000fe2000f8e00ff */
[----:B------:R-:W-:Y:S01]  /*1130*/  ULDC.64 UR4, c[0x4][0x70] ;  /* 0x01001c0000047ab9 */ /* 0x000fe20000000a00 */
[----:B------:R-:W-:Y:S02]  /*1140*/  IMAD.U32 R10, RZ, RZ, UR6 ;  /* 0x00000006ff0a7e24 */ /* 0x000fe4000f8e00ff */
[----:B------:R-:W-:Y:S02]  /*1150*/  IMAD.U32 R6, RZ, RZ, UR4 ;  /* 0x00000004ff067e24 */ /* 0x000fe4000f8e00ff */
[----:B------:R-:W-:-:S02]  /*1160*/  IMAD.U32 R7, RZ, RZ, UR5 ;  /* 0x00000005ff077e24 */ /* 0x000fc4000f8e00ff */
[----:B------:R-:W-:Y:S02]  /*1170*/  IMAD.U32 R11, RZ, RZ, UR7 ;  /* 0x00000007ff0b7e24 */ /* 0x000fe4000f8e00ff */
[----:B------:R-:W-:Y:S02]  /*1180*/  IMAD.MOV.U32 R8, RZ, RZ, 0x1e1 ;  /* 0x000001e1ff087424 */ /* 0x000fe400078e00ff */
[----:B------:R-:W-:Y:S02]  /*1190*/  IMAD.MOV.U32 R12, RZ, RZ, 0x1 ;  /* 0x00000001ff0c7424 */ /* 0x000fe400078e00ff */
[----:B0-----:R-:W-:-:S07]  /*11a0*/  IMAD.MOV.U32 R13, RZ, RZ, RZ ;  /* 0x000000ffff0d7224 */ /* 0x001fce00078e00ff */
[----:B------:R-:W-:-:S07]  /*11b0*/  LEPC R20, `(.L_x_13) ;  /* 0x000000001014794e */ /* 0x000fce0000000000 */
[----:B-12--5:R-:W-:Y:S05]  /*11c0*/  CALL.ABS.NOINC R14 ;  /* 0x000000000e007343 */ /* 0x026fea0003c00000 */
.L_x_13:
[----:B------:R-:W-:-:S04]  /*11d0*/  LOP3.LUT R0, R19, 0x1, RZ, 0xfc, !PT ;  /* 0x0000000113007812 */ /* 0x000fc800078efcff */
[----:B------:R-:W-:-:S13]  /*11e0*/  ISETP.NE.AND P0, PT, R0, 0x3, PT ;  /* 0x000000030000780c */ /* 0x000fda0003f05270 */
[----:B------:R-:W-:Y:S05]  /*11f0*/  @!P0 BRA `(.L_x_14) ;  /* 0x0000000000048947 */ /* 0x000fea0003800000 */
[----:B------:R-:W-:Y:S01]  /*1200*/  BPT.TRAP 0x1 ;  /* 0x000000040000795c */ /* 0x000fe20000300000 */
.L_x_14:
[----:B------:R-:W0:Y:S01]  /*1210*/  S2UR UR5, SR_CgaCtaId ;  /* 0x00000000000579c3 */ /* 0x000e220000008800 */
[----:B------:R-:W-:Y:S01]  /*1220*/  UMOV UR4, 0x400 ;  /* 0x0000040000047882 */ /* 0x000fe20000000000 */
[----:B------:R-:W-:Y:S02]  /*1230*/  IMAD.U32 R0, RZ, RZ, UR38 ;  /* 0x00000026ff007e24 */ /* 0x000fe4000f8e00ff */
[----:B------:R-:W-:-:S03]  /*1240*/  IMAD.U32 R3, RZ, RZ, UR39 ;  /* 0x00000027ff037e24 */ /* 0x000fc6000f8e00ff */
[----:B------:R-:W-:Y:S01]  /*1250*/  SHF.L.U32 R0, R0, 0x1f, RZ ;  /* 0x0000001f00007819 */ /* 0x000fe200000006ff */
[----:B0-----:R-:W-:-:S06]  /*1260*/  ULEA UR4, UR5, UR4, 0x18 ;  /* 0x0000000405047291 */ /* 0x001fcc000f8ec03f */
[----:B------:R-:W-:-:S04]  /*1270*/  IMAD.U32 R6, RZ, RZ, UR4 ;  /* 0x00000004ff067e24 */ /* 0x000fc8000f8e00ff */
[----:B------:R-:W-:-:S04]  /*1280*/  IMAD R3, R3, 0x8, R6 ;  /* 0x0000000803037824 */ /* 0x000fc800078e0206 */
[----:B------:R0:W2:Y:S01]  /*1290*/  SYNCS.PHASECHK.TRANS64.TRYWAIT P1, [R3+URZ], R0 ;  /* 0x00000000030075a7 */ /* 0x0000a2000802017f */
[----:B------:R-:W-:Y:S05]  /*12a0*/  @!P0 BRA `(.L_x_15) ;  /* 0x0000000000048947 */ /* 0x000fea0003800000 */
[----:B------:R-:W-:Y:S01]  /*12b0*/  BPT.TRAP 0x1 ;  /* 0x000000040000795c */ /* 0x000fe20000300000 */
.L_x_15:
[----:B--2---:R-:W-:Y:S05]  /*12c0*/  @P1 BRA `(.L_x_16) ;  /* 0x0000000000081947 */ /* 0x004fea0003800000 */
[----:B------:R-:W2:Y:S02]  /*12d0*/  SYNCS.PHASECHK.TRANS64.TRYWAIT P1, [R3+URZ], R0 ;  /* 0x00000000030075a7 */ /* 0x000ea4000802017f */
[----:B--2---:R-:W-:Y:S05]  /*12e0*/  @!P1 BRA `(.L_x_17) ;  /* 0x0000008800609947 */ /* 0x004fea0003800000 */
.L_x_16:
[----:B------:R-:W-:-:S04]  /*12f0*/  UISETP.LT.AND UP0, UPT, UR40, 0x1, UPT ;  /* 0x000000012800788c */ /* 0x000fc8000bf01270 */
[----:B------:R-:W-:-:S06]  /*1300*/  USEL UR4, UR40, 0x1, UP0 ;  /* 0x0000000128047887 */ /* 0x000fcc0008000000 */
[----:B0-2---:R-:W-:Y:S01]  /*1310*/  IMAD.U32 R0, RZ, RZ, UR4 ;  /* 0x00000004ff007e24 */ /* 0x005fe2000f8e00ff */
[----:B------:R-:W-:Y:S05]  /*1320*/  WARPSYNC.ALL ;  /* 0x0000000000007948 */ /* 0x000fea0003800000 */
[----:B------:R-:W-:-:S04]  /*1330*/  IADD3 R0, -R0, UR40, RZ ;  /* 0x0000002800007c10 */ /* 0x000fc8000fffe1ff */
[----:B------:R-:W-:Y:S02]  /*1340*/  ISETP.GE.AND P1, PT, R0, 0x1, PT ;  /* 0x000000010000780c */ /* 0x000fe40003f26270 */
[----:B------:R-:W-:Y:S01]  /*1350*/  R2UR UR4, R6 ;  /* 0x00000000060472ca */ /* 0x000fe200000e0000 */
[----:B------:R-:W-:Y:S01]  /*1360*/  WARPGROUP.ARRIVE ;  /* 0x00000000000079c5 */ /* 0x000fe20000000000 */
[----:B------:R-:W-:Y:S01]  /*1370*/  UMOV UR13, 0x80000020 ;  /* 0x80000020000d7882 */ /* 0x000fe20000000000 */
[----:B------:R-:W-:Y:S01]  /*1380*/  UMOV UR15, 0x80000020 ;  /* 0x80000020000f7882 */ /* 0x000fe20000000000 */
[----:B------:R-:W-:Y:S01]  /*1390*/  UMOV UR9, UR13 ;  /* 0x0000000d00097c82 */ /* 0x000fe20008000000 */
[----:B------:R-:W-:Y:S01]  /*13a0*/  UMOV UR11, 0x80000020 ;  /* 0x80000020000b7882 */ /* 0x000fe20000000000 */
[----:B------:R-:W-:Y:S01]  /*13b0*/  UMOV UR17, UR13 ;  /* 0x0000000d00117c82 */ /* 0x000fe20008000000 */
[----:B------:R-:W-:Y:S01]  /*13c0*/  UMOV UR19, 0x80000020 ;  /* 0x8000002000137882 */ /* 0x000fe20000000000 */
[----:B------:R-:W-:-:S05]  /*13d0*/  UMOV UR23, UR15 ;  /* 0x0000000f00177c82 */ /* 0x000fca0008000000 */
[----:B------:R-:W-:-:S04]  /*13e0*/  UIADD3 UR4, UR4, 0x30180, URZ ;  /* 0x0003018004047890 */ /* 0x000fc8000fffe03f */
[----:B------:R-:W-:-:S04]  /*13f0*/  USHF.R.U32.HI UR4, URZ, 0x4, UR4 ;  /* 0x000000043f047899 */ /* 0x000fc80008011604 */
[----:B------:R-:W-:Y:S02]  /*1400*/  ULOP3.LUT UR5, UR4, 0x3fff, URZ, 0xc0, !UPT ;  /* 0x00003fff04057892 */ /* 0x000fe4000f8ec03f */
[----:B------:R-:W-:Y:S02]  /*1410*/  ULOP3.LUT UR4, UR41, 0x10000, URZ, 0xfc, !UPT ;  /* 0x0001000029047892 */ /* 0x000fe4000f8efc3f */
[----:B------:R-:W-:Y:S02]  /*1420*/  ULOP3.LUT UR5, UR5, 0x10000, URZ, 0xfc, !UPT ;  /* 0x0001000005057892 */ /* 0x000fe4000f8efc3f */
[----:B------:R-:W-:Y:S02]  /*1430*/  ULEA UR6, UR39, UR4, 0xb ;  /* 0x0000000427067291 */ /* 0x000fe4000f8e583f */
[----:B------:R-:W-:Y:S02]  /*1440*/  UIMAD UR14, UR39, 0xc0, UR5 ;  /* 0x000000c0270e78a4 */ /* 0x000fe4000f8e0205 */
[----:B------:R-:W-:-:S02]  /*1450*/  UIADD3 UR7, UR6, 0x200, URZ ;  /* 0x0000020006077890 */ /* 0x000fc4000fffe03f */
[----:B------:R-:W-:Y:S01]  /*1460*/  UIADD3 UR10, UR14, 0x40, URZ ;  /* 0x000000400e0a7890 */ /* 0x000fe2000fffe03f */
[----:B------:R-:W-:Y:S01]  /*1470*/  UMOV UR12, UR6 ;  /* 0x00000006000c7c82 */ /* 0x000fe20008000000 */
[----:B------:R-:W-:-:S03]  /*1480*/  UIADD3 UR18, UR14, 0x80, URZ ;  /* 0x000000800e127890 */ /* 0x000fc6000fffe03f */
[----:B------:R-:W-:Y:S01]  /*1490*/  IGMMA.64x16x32.S8.S8 R112, gdesc[UR12], RZ, !UPT, gsb0 ;  /* 0x006000000c7079f1 */ /* 0x000fe2000c0410ff */
[----:B------:R-:W-:Y:S01]  /*14a0*/  UMOV UR8, UR12 ;  /* 0x0000000c00087c82 */ /* 0x000fe20008000000 */
[----:B------:R-:W-:Y:S01]  /*14b0*/  UMOV UR16, UR12 ;  /* 0x0000000c00107c82 */ /* 0x000fe20008000000 */
[----:B------:R-:W-:Y:S01]  /*14c0*/  UMOV UR22, UR14 ;  /* 0x0000000e00167c82 */ /* 0x000fe20008000000 */
[----:B------:R-:W-:Y:S02]  /*14d0*/  WARPGROUP.DEPBAR.LE gsb0, 0x0 ;  /* 0x00008000000079c5 */ /* 0x000fe40000010000 */
[----:B------:R-:W-:-:S06]  /*14e0*/  WARPGROUP.ARRIVE ;  /* 0x00000000000079c5 */ /* 0x000fcc0000000000 */
[----:B------:R-:W-:Y:S03]  /*14f0*/  IGMMA.64x16x32.S8.S8 R80, gdesc[UR8], RZ, !UPT, gsb0 ;  /* 0x00600000085079f1 */ /* 0x000fe6000c0410ff */
[----:B------:R-:W-:Y:S02]  /*1500*/  WARPGROUP.DEPBAR.LE gsb0, 0x0 ;  /* 0x00008000000079c5 */ /* 0x000fe40000010000 */
[----:B------:R-:W-:-:S06]  /*1510*/  WARPGROUP.ARRIVE ;  /* 0x00000000000079c5 */ /* 0x000fcc0000000000 */
[----:B------:R-:W-:Y:S01]  /*1520*/  IGMMA.64x16x32.S8.S8 R48, gdesc[UR16], RZ, !UPT, gsb0 ;  /* 0x00600000103079f1 */ /* 0x000fe2000c0410ff */
[----:B------:R-:W-:Y:S01]  /*1530*/  UMOV UR16, UR7 ;  /* 0x0000000700107c82 */ /* 0x000fe20008000000 */
[----:B------:R-:W-:Y:S01]  /*1540*/  UMOV UR17, 0x80000020 ;  /* 0x8000002000117882 */ /* 0x000fe20000000000 */
[----:B------:R-:W-:Y:S01]  /*1550*/  UMOV UR8, UR16 ;  /* 0x0000001000087c82 */ /* 0x000fe20008000000 */
[----:B------:R-:W-:Y:S01]  /*1560*/  UMOV UR9, UR17 ;  /* 0x0000001100097c82 */ /* 0x000fe20008000000 */
[----:B------:R-:W-:Y:S01]  /*1570*/  UMOV UR20, UR16 ;  /* 0x0000001000147c82 */ /* 0x000fe20008000000 */
[----:B------:R-:W-:Y:S01]  /*1580*/  UMOV UR21, UR17 ;  /* 0x0000001100157c82 */ /* 0x000fe20008000000 */
[----:B------:R-:W-:Y:S01]  /*1590*/  UIADD3 UR7, UR6, 0x400, URZ ;  /* 0x0000040006077890 */ /* 0x000fe2000fffe03f */
[----:B------:R-:W-:Y:S02]  /*15a0*/  WARPGROUP.DEPBAR.LE gsb0, 0x0 ;  /* 0x00008000000079c5 */ /* 0x000fe40000010000 */
[----:B------:R-:W-:-:S06]  /*15b0*/  WARPGROUP.ARRIVE ;  /* 0x00000000000079c5 */ /* 0x000fcc0000000000 */
[----:B------:R-:W-:Y:S01]  /*15c0*/  IGMMA.64x16x32.S8.S8 R40, gdesc[UR16], RZ, !UPT, gsb0 ;  /* 0x00600000102879f1 */ /* 0x000fe2000c0410ff */
[----:B------:R-:W-:Y:S01]  /*15d0*/  UIADD3 UR16, UR6, 0x600, URZ ;  /* 0x0000060006107890 */ /* 0x000fe2000fffe03f */
[----:B------:R-:W-:Y:S01]  /*15e0*/  UMOV UR17, 0x80000020 ;  /* 0x8000002000117882 */ /* 0x000fe20000000000 */
[----:B------:R-:W-:Y:S02]  /*15f0*/  WARPGROUP.DEPBAR.LE gsb0, 0x0 ;  /* 0x00008000000079c5 */ /* 0x000fe40000010000 */
[----:B------:R-:W-:-:S06]  /*1600*/  WARPGROUP.ARRIVE ;  /* 0x00000000000079c5 */ /* 0x000fcc0000000000 */
[----:B------:R-:W-:Y:S03]  /*1610*/  IGMMA.64x16x32.S8.S8 R72, gdesc[UR8], RZ, !UPT, gsb0 ;  /* 0x00600000084879f1 */ /* 0x000fe6000c0410ff */
[----:B------:R-:W-:Y:S02]  /*1620*/  WARPGROUP.DEPBAR.LE gsb0, 0x0 ;  /* 0x00008000000079c5 */ /* 0x000fe40000010000 */
[----:B------:R-:W-:-:S06]  /*1630*/  WARPGROUP.ARRIVE ;  /* 0x00000000000079c5 */ /* 0x000fcc0000000000 */
[----:B------:R-:W-:Y:S01]  /*1640*/  IGMMA.64x16x32.S8.S8 R104, gdesc[UR20], RZ, !UPT, gsb0 ;  /* 0x00600000146879f1 */ /* 0x000fe2000c0410ff */
[----:B------:R-:W-:Y:S01]  /*1650*/  UMOV UR22, UR14 ;  /* 0x0000000e00167c82 */ /* 0x000fe20008000000 */
[----:B------:R-:W-:Y:S01]  /*1660*/  UMOV UR23, UR15 ;  /* 0x0000000f00177c82 */ /* 0x000fe20008000000 */
[----:B------:R-:W-:Y:S01]  /*1670*/  UMOV UR20, UR7 ;  /* 0x0000000700147c82 */ /* 0x000fe20008000000 */
[----:B------:R-:W-:Y:S01]  /*1680*/  UMOV UR21, 0x80000020 ;  /* 0x8000002000157882 */ /* 0x000fe20000000000 */
[----:B------:R-:W-:Y:S01]  /*1690*/  UMOV UR8, UR20 ;  /* 0x0000001400087c82 */ /* 0x000fe20008000000 */
[----:B------:R-:W-:Y:S01]  /*16a0*/  UMOV UR9, UR21 ;  /* 0x0000001500097c82 */ /* 0x000fe20008000000 */
[----:B------:R-:W-:Y:S01]  /*16b0*/  UIADD3 UR7, UR14, 0x42, URZ ;  /* 0x000000420e077890 */ /* 0x000fe2000fffe03f */
[----:B------:R-:W-:Y:S02]  /*16c0*/  WARPGROUP.DEPBAR.LE gsb0, 0x0 ;  /* 0x00008000000079c5 */ /* 0x000fe40000010000 */
[----:B------:R-:W-:-:S06]  /*16d0*/  WARPGROUP.ARRIVE ;  /* 0x00000000000079c5 */ /* 0x000fcc0000000000 */
[----:B------:R-:W-:Y:S01]  /*16e0*/  IGMMA.64x16x32.S8.S8 R96, gdesc[UR20], RZ, !UPT, gsb0 ;  /* 0x00600000146079f1 */ /* 0x000fe2000c0410ff */
[----:B------:R-:W-:Y:S01]  /*16f0*/  UMOV UR22, UR18 ;  /* 0x0000001200167c82 */ /* 0x000fe20008000000 */
[----:B------:R-:W-:Y:S01]  /*1700*/  UMOV UR23, UR19 ;  /* 0x0000001300177c82 */ /* 0x000fe20008000000 */
        /* <DEDUP_REMOVED lines=8> */
[----:B------:R-:W-:Y:S02]  /*1790*/  UIADD3 UR20, UR6, 0x202, URZ ;  /* 0x0000020206147890 */ /* 0x000fe4000fffe03f */
[----:B------:R-:W-:Y:S02]  /*17a0*/  WARPGROUP.DEPBAR.LE gsb0, 0x0 ;  /* 0x00008000000079c5 */ /* 0x000fe40000010000 */
[----:B------:R-:W-:-:S06]  /*17b0*/  WARPGROUP.ARRIVE ;  /* 0x00000000000079c5 */ /* 0x000fcc0000000000 */
[----:B------:R-:W-:Y:S01]  /*17c0*/  IGMMA.64x16x32.S8.S8 R24, gdesc[UR16], RZ, !UPT, gsb0 ;  /* 0x00600000101879f1 */ /* 0x000fe2000c0410ff */
[----:B------:R-:W-:Y:S01]  /*17d0*/  UMOV UR18, UR14 ;  /* 0x0000000e00127c82 */ /* 0x000fe20008000000 */
[----:B------:R-:W-:Y:S01]  /*17e0*/  UMOV UR19, UR15 ;  /* 0x0000000f00137c82 */ /* 0x000fe20008000000 */
[----:B------:R-:W-:Y:S01]  /*17f0*/  UMOV UR15, 0x80000020 ;  /* 0x80000020000f7882 */ /* 0x000fe20000000000 */
[----:B------:R-:W-:Y:S02]  /*1800*/  WARPGROUP.DEPBAR.LE gsb0, 0x0 ;  /* 0x00008000000079c5 */ /* 0x000fe40000010000 */
[----:B------:R-:W-:-:S06]  /*1810*/  WARPGROUP.ARRIVE ;  /* 0x00000000000079c5 */ /* 0x000fcc0000000000 */
[----:B------:R-:W-:Y:S01]  /*1820*/  IGMMA.64x16x32.S8.S8 R56, gdesc[UR8], RZ, !UPT, gsb0 ;  /* 0x00600000083879f1 */ /* 0x000fe2000c0410ff */
[----:B------:R-:W-:Y:S02]  /*1830*/  UIADD3 UR8, UR6, 0x2, URZ ;  /* 0x0000000206087890 */ /* 0x000fe4000fffe03f */
[----:B------:R-:W-:Y:S01]  /*1840*/  UIADD3 UR10, UR14, 0x2, URZ ;  /* 0x000000020e0a7890 */ /* 0x000fe2000fffe03f */
[----:B------:R-:W-:Y:S01]  /*1850*/  UMOV UR9, 0x80000020 ;  /* 0x8000002000097882 */ /* 0x000fe20000000000 */
[----:B------:R-:W-:Y:S01]  /*1860*/  UMOV UR11, 0x80000020 ;  /* 0x80000020000b7882 */ /* 0x000fe20000000000 */
[----:B------:R-:W-:Y:S02]  /*1870*/  UMOV UR13, UR9 ;  /* 0x00000009000d7c82 */ /* 0x000fe40008000000 */
[----:B------:R-:W-:Y:S01]  /*1880*/  UMOV UR12, UR8 ;  /* 0x00000008000c7c82 */ /* 0x000fe20008000000 */
[----:B------:R-:W-:Y:S02]  /*1890*/  WARPGROUP.DEPBAR.LE gsb0, 0x0 ;  /* 0x00008000000079c5 */ /* 0x000fe40000010000 */
[----:B------:R-:W-:-:S06]  /*18a0*/  WARPGROUP.ARRIVE ;  /* 0x00000000000079c5 */ /* 0x000fcc0000000000 */
[----:B------:R-:W-:Y:S01]  /*18b0*/  IGMMA.64x16x32.S8.S8 R88, gdesc[UR16], RZ, !UPT, gsb0 ;  /* 0x00600000105879f1 */ /* 0x000fe2000c0410ff */
[----:B------:R-:W-:Y:S01]  /*18c0*/  UIADD3 UR18, UR14, 0x82, URZ ;  /* 0x000000820e127890 */ /* 0x000fe2000fffe03f */
[----:B------:R-:W-:Y:S02]  /*18d0*/  UMOV UR16, UR8 ;  /* 0x0000000800107c82 */ /* 0x000fe40008000000 */
[----:B------:R-:W-:Y:S01]  /*18e0*/  UMOV UR14, UR7 ;  /* 0x00000007000e7c82 */ /* 0x000fe20008000000 */
[----:B------:R-:W-:Y:S01]  /*18f0*/  UMOV UR17, UR9 ;  /* 0x0000000900117c82 */ /* 0x000fe20008000000 */
[----:B------:R-:W-:Y:S01]  /*1900*/  UMOV UR19, 0x80000020 ;  /* 0x8000002000137882 */ /* 0x000fe20000000000 */
[----:B------:R-:W-:Y:S02]  /*1910*/  UIADD3 UR7, UR6, 0x402, URZ ;  /* 0x0000040206077890 */ /* 0x000fe4000fffe03f */
[----:B------:R-:W-:Y:S01]  /*1920*/  UIADD3 UR6, UR6, 0x602, URZ ;  /* 0x0000060206067890 */ /* 0x000fe2000fffe03f */
[----:B------:R-:W-:-:S02]  /*1930*/  WARPGROUP.DEPBAR.LE gsb0, 0x0 ;  /* 0x00008000000079c5 */ /* 0x000fc40000010000 */
[----:B------:R-:W-:-:S06]  /*1940*/  WARPGROUP.ARRIVE ;  /* 0x00000000000079c5 */ /* 0x000fcc0000000000 */
[----:B------:R-:W-:Y:S03]  /*1950*/  IGMMA.64x16x32.S8.S8 R112, gdesc[UR8], R112, gsb0 ;  /* 0x00600000087079f1 */ /* 0x000fe60008041070 */
[----:B------:R-:W-:Y:S02]  /*1960*/  WARPGROUP.DEPBAR.LE gsb0, 0x0 ;  /* 0x00008000000079c5 */ /* 0x000fe40000010000 */
[----:B------:R-:W-:-:S06]  /*1970*/  WARPGROUP.ARRIVE ;  /* 0x00000000000079c5 */ /* 0x000fcc0000000000 */
[----:B------:R-:W-:Y:S03]  /*1980*/  IGMMA.64x16x32.S8.S8 R80, gdesc[UR12], R80, gsb0 ;  /* 0x006000000c5079f1 */ /* 0x000fe60008041050 */
[----:B------:R-:W-:Y:S02]  /*1990*/  WARPGROUP.DEPBAR.LE gsb0, 0x0 ;  /* 0x00008000000079c5 */ /* 0x000fe40000010000 */
[----:B------:R-:W-:-:S06]  /*19a0*/  WARPGROUP.ARRIVE ;  /* 0x00000000000079c5 */ /* 0x000fcc0000000000 */
[----:B------:R-:W-:Y:S01]  /*19b0*/  IGMMA.64x16x32.S8.S8 R48, gdesc[UR16], R48, gsb0 ;  /* 0x00600000103079f1 */ /* 0x000fe20008041030 */
[----:B------:R-:W-:Y:S01]  /*19c0*/  UMOV UR16, UR20 ;  /* 0x0000001400107c82 */ /* 0x000fe20008000000 */
[----:B------:R-:W-:Y:S01]  /*19d0*/  UMOV UR17, 0x80000020 ;  /* 0x8000002000117882 */ /* 0x000fe20000000000 */
[----:B------:R-:W-:Y:S01]  /*19e0*/  UMOV UR12, UR16 ;  /* 0x00000010000c7c82 */ /* 0x000fe20008000000 */
[----:B------:R-:W-:Y:S01]  /*19f0*/  UMOV UR13, UR17 ;  /* 0x00000011000d7c82 */ /* 0x000fe20008000000 */
[----:B------:R-:W-:Y:S01]  /*1a00*/  UMOV UR8, UR16 ;  /* 0x0000001000087c82 */ /* 0x000fe20008000000 */
[----:B------:R-:W-:Y:S01]  /*1a10*/  UMOV UR9, UR17 ;  /* 0x0000001100097c82 */ /* 0x000fe20008000000 */
[----:B------:R-:W-:Y:S02]  /*1a20*/  WARPGROUP.DEPBAR.LE gsb0, 0x0 ;  /* 0x00008000000079c5 */ /* 0x000fe40000010000 */
        /* <DEDUP_REMOVED lines=37> */
[----:B------:R-:W-:Y:S03]  /*1c80*/  IGMMA.64x16x32.S8.S8 R88, gdesc[UR8], R88, gsb0 ;  /* 0x00600000085879f1 */ /* 0x000fe60008041058 */
[----:B------:R-:W-:Y:S02]  /*1c90*/  WARPGROUP.DEPBAR.LE gsb0, 0x0 ;  /* 0x00008000000079c5 */ /* 0x000fe40000010000 */
[----:B------:R-:W-:Y:S05]  /*1ca0*/  @!P1 BRA `(.L_x_18) ;  /* 0x0000000800dc9947 */ /* 0x000fea0003800000 */
[----:B------:R-:W-:Y:S02]  /*1cb0*/  UIADD3 UR6, UR39, 0x1, URZ ;  /* 0x0000000127067890 */ /* 0x000fe4000fffe03f */
[----:B------:R-:W-:Y:S02]  /*1cc0*/  IMAD.U32 R3, RZ, RZ, UR39 ;  /* 0x00000027ff037e24 */ /* 0x000fe4000f8e00ff */
[----:B------:R-:W-:-:S04]  /*1cd0*/  UISETP.NE.AND UP0, UPT, UR6, 0x6, UPT ;  /* 0x000000060600788c */ /* 0x000fc8000bf05270 */
[----:B------:R-:W-:Y:S02]  /*1ce0*/  USEL UR7, URZ, 0x1, UP0 ;  /* 0x000000013f077887 */ /* 0x000fe40008000000 */
[----:B------:R-:W-:Y:S02]  /*1cf0*/  USEL UR6, UR6, URZ, UP0 ;  /* 0x0000003f06067287 */ /* 0x000fe40008000000 */
[----:B------:R-:W-:-:S06]  /*1d00*/  ULOP3.LUT UR7, UR38, UR7, URZ, 0x3c, !UPT ;  /* 0x0000000726077292 */ /* 0x000fcc000f8e3c3f */
[----:B------:R-:W-:-:S07]  /*1d10*/  IMAD.U32 R7, RZ, RZ, UR7 ;  /* 0x00000007ff077e24 */ /* 0x000fce000f8e00ff */
.L_x_25:
[----:B0-----:R-:W-:Y:S05]  /*1d20*/  @!P0 BRA `(.L_x_19) ;  /* 0x0000000000048947 */ /* 0x001fea0003800000 */
[----:B------:R-:W-:Y:S01]  /*1d30*/  BPT.TRAP 0x1 ;  /* 0x000000040000795c */ /* 0x000fe20000300000 */
.L_x_19:
[----:B------:R-:W0:Y:S01]  /*1d40*/  S2UR UR8, SR_CgaCtaId ;  /* 0x00000000000879c3 */ /* 0x000e220000008800 */
[----:B------:R-:W-:Y:S01]  /*1d50*/  UMOV UR7, 0x400 ;  /* 0x0000040000077882 */ /* 0x000fe20000000000 */
[----:B------:R-:W-:Y:S01]  /*1d60*/  IMAD.U32 R5, RZ, RZ, UR6 ;  /* 0x00000006ff057e24 */ /* 0x000fe2000f8e00ff */
[----:B------:R-:W-:Y:S01]  /*1d70*/  SHF.L.U32 R4, R7, 0x1f, RZ ;  /* 0x0000001f07047819 */ /* 0x000fe200000006ff */
[----:B0-----:R-:W-:-:S06]  /*1d80*/  ULEA UR7, UR8, UR7, 0x18 ;  /* 0x0000000708077291 */ /* 0x001fcc000f8ec03f */
[----:B------:R-:W-:-:S04]  /*1d90*/  IMAD.U32 R6, RZ, RZ, UR7 ;  /* 0x00000007ff067e24 */ /* 0x000fc8000f8e00ff */
[----:B------:R-:W-:-:S04]  /*1da0*/  IMAD R5, R5, 0x8, R6 ;  /* 0x0000000805057824 */ /* 0x000fc800078e0206 */
[----:B------:R0:W2:Y:S01]  /*1db0*/  SYNCS.PHASECHK.TRANS64.TRYWAIT P1, [R5+URZ], R4 ;  /* 0x00000004050075a7 */ /* 0x0000a2000802017f */
[----:B------:R-:W-:Y:S05]  /*1dc0*/  @!P0 BRA `(.L_x_20) ;  /* 0x0000000000048947 */ /* 0x000fea0003800000 */
[----:B------:R-:W-:Y:S01]  /*1dd0*/  BPT.TRAP 0x1 ;  /* 0x000000040000795c */ /* 0x000fe20000300000 */
.L_x_20:
[----:B--2---:R-:W-:Y:S05]  /*1de0*/  @P1 BRA `(.L_x_21) ;  /* 0x0000000000081947 */ /* 0x004fea0003800000 */
[----:B------:R-:W2:Y:S02]  /*1df0*/  SYNCS.PHASECHK.TRANS64.TRYWAIT P1, [R5+URZ], R4 ;  /* 0x00000004050075a7 */ /* 0x000ea4000802017f */
[----:B--2---:R-:W-:Y:S05]  /*1e00*/  @!P1 BRA `(.L_x_22) ;  /* 0x0000007c00ac9947 */ /* 0x004fea0003800000 */
.L_x_21:
[----:B------:R-:W-:Y:S01]  /*1e10*/  ULEA UR12, UR6, UR4, 0xb ;  /* 0x00000004060c7291 */ /* 0x000fe2000f8e583f */
[----:B------:R-:W-:Y:S01]  /*1e20*/  WARPGROUP.ARRIVE ;  /* 0x00000000000079c5 */ /* 0x000fe20000000000 */
[----:B------:R-:W-:Y:S01]  /*1e30*/  UIMAD UR14, UR6, 0xc0, UR5 ;  /* 0x000000c0060e78a4 */ /* 0x000fe2000f8e0205 */
[----:B------:R-:W-:Y:S01]  /*1e40*/  UMOV UR13, 0x80000020 ;  /* 0x80000020000d7882 */ /* 0x000fe20000000000 */
[----:B------:R-:W-:Y:S02]  /*1e50*/  UMOV UR15, 0x80000020 ;  /* 0x80000020000f7882 */ /* 0x000fe40000000000 */
[----:B------:R-:W-:Y:S01]  /*1e60*/  UIADD3 UR10, UR14, 0x40, URZ ;  /* 0x000000400e0a7890 */ /* 0x000fe2000fffe03f */
[----:B------:R-:W-:Y:S01]  /*1e70*/  UMOV UR8, UR12 ;  /* 0x0000000c00087c82 */ /* 0x000fe20008000000 */
[----:B------:R-:W-:Y:S01]  /*1e80*/  UMOV UR9, UR13 ;  /* 0x0000000d00097c82 */ /* 0x000fe20008000000 */
[----:B------:R-:W-:Y:S02]  /*1e90*/  UMOV UR11, 0x80000020 ;  /* 0x80000020000b7882 */ /* 0x000fe40000000000 */
[----:B------:R-:W-:Y:S01]  /*1ea0*/  IGMMA.64x16x32.S8.S8 R112, gdesc[UR12], R112, gsb0 ;  /* 0x006000000c7079f1 */ /* 0x000fe20008041070 */
[----:B------:R-:W-:Y:S01]  /*1eb0*/  UIADD3 UR18, UR14, 0x80, URZ ;  /* 0x000000800e127890 */ /* 0x000fe2000fffe03f */
[----:B------:R-:W-:Y:S01]  /*1ec0*/  UMOV UR16, UR12 ;  /* 0x0000000c00107c82 */ /* 0x000fe20008000000 */
[----:B------:R-:W-:Y:S01]  /*1ed0*/  UMOV UR17, UR13 ;  /* 0x0000000d00117c82 */ /* 0x000fe20008000000 */
[----:B------:R-:W-:Y:S01]  /*1ee0*/  UMOV UR19, 0x80000020 ;  /* 0x8000002000137882 */ /* 0x000fe20000000000 */
[----:B------:R-:W-:Y:S01]  /*1ef0*/  UIADD3 UR7, UR12, 0x200, URZ ;  /* 0x000002000c077890 */ /* 0x000fe2000fffe03f */
[----:B------:R-:W-:Y:S01]  /*1f00*/  UMOV UR22, UR14 ;  /* 0x0000000e00167c82 */ /* 0x000fe20008000000 */
[----:B------:R-:W-:Y:S01]  /*1f10*/  UMOV UR23, UR15 ;  /* 0x0000000f00177c82 */ /* 0x000fe20008000000 */
[----:B------:R-:W-:-:S02]  /*1f20*/  WARPGROUP.DEPBAR.LE gsb0, 0x0 ;  /* 0x00008000000079c5 */ /* 0x000fc40000010000 */
        /* <DEDUP_REMOVED lines=14> */
[----:B------:R-:W-:Y:S01]  /*2010*/  IGMMA.64x16x32.S8.S8 R40, gdesc[UR16], R40, gsb0 ;  /* 0x00600000102879f1 */ /* 0x000fe20008041028 */
[----:B------:R-:W-:Y:S01]  /*2020*/  UIADD3 UR16, UR12, 0x600, URZ ;  /* 0x000006000c107890 */ /* 0x000fe2000fffe03f */
[----:B------:R-:W-:Y:S01]  /*2030*/  UMOV UR17, 0x80000020 ;  /* 0x8000002000117882 */ /* 0x000fe20000000000 */
[----:B------:R-:W-:Y:S02]  /*2040*/  WARPGROUP.DEPBAR.LE gsb0, 0x0 ;  /* 0x00008000000079c5 */ /* 0x000fe40000010000 */
[----:B------:R-:W-:-:S06]  /*2050*/  WARPGROUP.ARRIVE ;  /* 0x00000000000079c5 */ /* 0x000fcc0000000000 */
[----:B------:R-:W-:Y:S03]  /*2060*/  IGMMA.64x16x32.S8.S8 R72, gdesc[UR8], R72, gsb0 ;  /* 0x00600000084879f1 */ /* 0x000fe60008041048 */
[----:B------:R-:W-:Y:S02]  /*2070*/  WARPGROUP.DEPBAR.LE gsb0, 0x0 ;  /* 0x00008000000079c5 */ /* 0x000fe40000010000 */
[----:B------:R-:W-:-:S06]  /*2080*/  WARPGROUP.ARRIVE ;  /* 0x00000000000079c5 */ /* 0x000fcc0000000000 */
[----:B------:R-:W-:Y:S01]  /*2090*/  IGMMA.64x16x32.S8.S8 R104, gdesc[UR20], R104, gsb0 ;  /* 0x00600000146879f1 */ /* 0x000fe20008041068 */
        /* <DEDUP_REMOVED lines=9> */
[----:B------:R-:W-:Y:S01]  /*2130*/  IGMMA.64x16x32.S8.S8 R96, gdesc[UR20], R96, gsb0 ;  /* 0x00600000146079f1 */ /* 0x000fe20008041060 */
[----:B------:R-:W-:Y:S01]  /*2140*/  UMOV UR22, UR18 ;  /* 0x0000001200167c82 */ /* 0x000fe20008000000 */
[----:B------:R-:W-:Y:S01]  /*2150*/  UMOV UR23, UR19 ;  /* 0x0000001300177c82 */ /* 0x000fe20008000000 */
        /* <DEDUP_REMOVED lines=8> */
[----:B------:R-:W-:Y:S01]  /*21e0*/  UIADD3 UR22, UR14, 0x82, URZ ;  /* 0x000000820e167890 */ /* 0x000fe2000fffe03f */
[----:B------:R-:W-:Y:S01]  /*21f0*/  UMOV UR23, 0x80000020 ;  /* 0x8000002000177882 */ /* 0x000fe20000000000 */
        /* <DEDUP_REMOVED lines=13> */
[----:B------:R-:W-:Y:S02]  /*22d0*/  UIADD3 UR16, UR12, 0x2, URZ ;  /* 0x000000020c107890 */ /* 0x000fe4000fffe03f */
[----:B------:R-:W-:Y:S01]  /*22e0*/  UIADD3 UR18, UR14, 0x2, URZ ;  /* 0x000000020e127890 */ /* 0x000fe2000fffe03f */
[----:B------:R-:W-:Y:S01]  /*22f0*/  UMOV UR17, 0x80000020 ;  /* 0x8000002000117882 */ /* 0x000fe20000000000 */
[----:B------:R-:W-:Y:S01]  /*2300*/  UMOV UR19, 0x80000020 ;  /* 0x8000002000137882 */ /* 0x000fe20000000000 */
[----:B------:R-:W-:Y:S02]  /*2310*/  UMOV UR9, UR17 ;  /* 0x0000001100097c82 */ /* 0x000fe40008000000 */
[----:B------:R-:W-:Y:S01]  /*2320*/  UMOV UR8, UR16 ;  /* 0x0000001000087c82 */ /* 0x000fe20008000000 */
[----:B------:R-:W-:Y:S01]  /*2330*/  UMOV UR20, UR16 ;  /* 0x0000001000147c82 */ /* 0x000fe20008000000 */
[----:B------:R-:W-:Y:S01]  /*2340*/  UMOV UR21, UR17 ;  /* 0x0000001100157c82 */ /* 0x000fe20008000000 */
        /* <DEDUP_REMOVED lines=58> */
[----:B------:R-:W-:Y:S01]  /*26f0*/  BPT.TRAP 0x1 ;  /* 0x000000040000795c */ /* 0x000fe20000300000 */
.L_x_23:
[----:B0-2---:R-:W-:Y:S01]  /*2700*/  IMAD R4, R3, 0x8, R6 ;  /* 0x0000000803047824 */ /* 0x005fe200078e0206 */
[----:B------:R-:W-:-:S03]  /*2710*/  ISETP.GT.U32.AND P1, PT, R19, 0x1, PT ;  /* 0x000000011300780c */ /* 0x000fc60003f24070 */
[----:B------:R-:W-:-:S05]  /*2720*/  VIADD R4, R4, 0x30 ;  /* 0x0000003004047836 */ /* 0x000fca0000000000 */
[----:B------:R-:W-:-:S04]  /*2730*/  PRMT R4, RZ, 0x654, R4 ;  /* 0x00000654ff047816 */ /* 0x000fc80000000004 */
[----:B------:R0:W-:Y:S01]  /*2740*/  SYNCS.ARRIVE.TRANS64.RED.A1T0 RZ, [R4+URZ], RZ ;  /* 0x000000ff04ff79a7 */ /* 0x0001e2000810043f */
[----:B------:R-:W-:Y:S05]  /*2750*/  @P1 BRA `(.L_x_24) ;  /* 0x0000000000041947 */ /* 0x000fea0003800000 */
[----:B------:R-:W-:Y:S01]  /*2760*/  BPT.TRAP 0x1 ;  /* 0x000000040000795c */ /* 0x000fe20000300000 */
.L_x_24:
[----:B------:R-:W-:Y:S01]  /*2770*/  UIADD3 UR6, UR6, 0x1, URZ ;  /* 0x0000000106067890 */ /* 0x000fe2000fffe03f */
[C---:B------:R-:W-:Y:S01]  /*2780*/  ISETP.GT.AND P2, PT, R0.reuse, 0x1, PT ;  /* 0x000000010000780c */ /* 0x040fe20003f44270 */
[----:B------:R-:W-:Y:S02]  /*2790*/  VIADD R3, R3, 0x1 ;  /* 0x0000000103037836 */ /* 0x000fe40000000000 */
[----:B------:R-:W-:Y:S01]  /*27a0*/  UISETP.NE.AND UP0, UPT, UR6, 0x6, UPT ;  /* 0x000000060600788c */ /* 0x000fe2000bf05270 */
[----:B------:R-:W-:Y:S02]  /*27b0*/  VIADD R0, R0, 0xffffffff ;  /* 0xffffffff00007836 */ /* 0x000fe40000000000 */
[C---:B------:R-:W-:Y:S01]  /*27c0*/  ISETP.NE.AND P1, PT, R3.reuse, 0x6, PT ;  /* 0x000000060300780c */ /* 0x040fe20003f25270 */
[----:B------:R-:W-:Y:S02]  /*27d0*/  USEL UR7, URZ, 0x1, UP0 ;  /* 0x000000013f077887 */ /* 0x000fe40008000000 */
[----:B------:R-:W-:Y:S01]  /*27e0*/  USEL UR6, UR6, URZ, UP0 ;  /* 0x0000003f06067287 */ /* 0x000fe20008000000 */
[----:B------:R-:W-:-:S03]  /*27f0*/  SEL R3, R3, RZ, P1 ;  /* 0x000000ff03037207 */ /* 0x000fc60000800000 */
[----:B------:R-:W-:Y:S01]  /*2800*/  LOP3.LUT R7, R7, UR7, RZ, 0x3c, !PT ;  /* 0x0000000707077c12 */ /* 0x000fe2000f8e3cff */
[----:B------:R-:W-:Y:S07]  /*2810*/  @P2 BRA `(.L_x_25) ;  /* 0xfffffff400402947 */ /* 0x000fee000383ffff */
.L_x_18:
[----:B------:R-:W2:Y:S02]  /*2820*/  LDC R0, c[0x0][0x28c] ;  /* 0x0000a300ff007b82 */ /* 0x000ea40000000800 */
[----:B--2---:R-:W-:-:S13]  /*2830*/  ISETP.GE.AND P1, PT, R0, 0x1, PT ;  /* 0x000000010000780c */ /* 0x004fda0003f26270 */
[----:B------:R-:W-:Y:S05]  /*2840*/  @!P1 BRA `(.L_x_26) ;  /* 0x0000000000409947 */ /* 0x000fea0003800000 */
[----:B------:R-:W-:Y:S05]  /*2850*/  @!P0 BRA `(.L_x_27) ;  /* 0x0000000000048947 */ /* 0x000fea0003800000 */
[----:B------:R-:W-:Y:S01]  /*2860*/  BPT.TRAP 0x1 ;  /* 0x000000040000795c */ /* 0x000fe20000300000 */
.L_x_27:
[----:B------:R-:W-:Y:S01]  /*2870*/  UISETP.LT.AND UP0, UPT, UR40, 0x1, UPT ;  /* 0x000000012800788c */ /* 0x000fe2000bf01270 */
[----:B------:R-:W-:-:S03]  /*2880*/  ISETP.GT.U32.AND P0, PT, R19, 0x1, PT ;  /* 0x000000011300780c */ /* 0x000fc60003f04070 */
[----:B------:R-:W-:-:S04]  /*2890*/  USEL UR6, UR40, 0x1, UP0 ;  /* 0x0000000128067887 */ /* 0x000fc80008000000 */
[----:B------:R-:W-:-:S04]  /*28a0*/  UIADD3 UR6, UR39, UR40, -UR6 ;  /* 0x0000002827067290 */ /* 0x000fc8000fffe806 */
[----:B------:R-:W-:-:S04]  /*28b0*/  UIMAD.WIDE.U32 UR4, UR6, -0x55555555, URZ ;  /* 0xaaaaaaab060478a5 */ /* 0x000fc8000f8e003f */
[----:B------:R-:W-:-:S04]  /*28c0*/  USHF.R.U32.HI UR4, URZ, 0x2, UR5 ;  /* 0x000000023f047899 */ /* 0x000fc80008011605 */
[----:B------:R-:W-:-:S06]  /*28d0*/  UIMAD UR6, UR4, -0x6, UR6 ;  /* 0xfffffffa040678a4 */ /* 0x000fcc000f8e0206 */
[----:B------:R-:W-:-:S04]  /*28e0*/  IMAD.U32 R3, RZ, RZ, UR6 ;  /* 0x00000006ff037e24 */ /* 0x000fc8000f8e00ff */
[----:B------:R-:W-:-:S04]  /*28f0*/  IMAD R0, R3, 0x8, R6 ;  /* 0x0000000803007824 */ /* 0x000fc800078e0206 */
[----:B------:R-:W-:-:S05]  /*2900*/  VIADD R0, R0, 0x30 ;  /* 0x0000003000007836 */ /* 0x000fca0000000000 */
[----:B------:R-:W-:-:S04]  /*2910*/  PRMT R0, RZ, 0x654, R0 ;  /* 0x00000654ff007816 */ /* 0x000fc80000000000 */
[----:B------:R2:W-:Y:S01]  /*2920*/  SYNCS.ARRIVE.TRANS64.RED.A1T0 RZ, [R0+URZ], RZ ;  /* 0x000000ff00ff79a7 */ /* 0x0005e2000810043f */
[----:B------:R-:W-:Y:S05]  /*2930*/  @P0 BRA `(.L_x_26) ;  /* 0x0000000000040947 */ /* 0x000fea0003800000 */
[----:B------:R-:W-:Y:S01]  /*2940*/  BPT.TRAP 0x1 ;  /* 0x000000040000795c */ /* 0x000fe20000300000 */
.L_x_26:
[----:B------:R-:W3:Y:S01]  /*2950*/  LDC R7, c[0x0][0x288] ;  /* 0x0000a200ff077b82 */ /* 0x000ee20000000800 */
[--C-:B--2---:R-:W-:Y:S01]  /*2960*/  SHF.R.U32.HI R0, RZ, 0x2, R18.reuse ;  /* 0x00000002ff007819 */ /* 0x104fe20000011612 */
[----:B------:R-:W-:Y:S01]  /*2970*/  IMAD R127, R127, 0x30, RZ ;  /* 0x000000307f7f7824 */ /* 0x000fe200078e02ff */
[----:B------:R-:W-:Y:S01]  /*2980*/  SHF.R.U32.HI R5, RZ, 0x7, R18 ;  /* 0x00000007ff057819 */ /* 0x000fe20000011612 */
[----:B------:R-:W-:Y:S01]  /*2990*/  UIADD3 UR39, UR40, UR39, URZ ;  /* 0x0000002728277290 */ /* 0x000fe2000fffe03f */
[----:B0-----:R-:W-:Y:S01]  /*29a0*/  LOP3.LUT R4, R18, 0x60, RZ, 0xc0, !PT ;  /* 0x0000006012047812 */ /* 0x001fe200078ec0ff */
[----:B------:R-:W-:Y:S01]  /*29b0*/  ULDC UR7, c[0x0][0x284] ;  /* 0x0000a10000077ab9 */ /* 0x000fe20000000800 */
[----:B------:R-:W-:Y:S01]  /*29c0*/  LOP3.LUT R3, R0, 0x7, RZ, 0xc0, !PT ;  /* 0x0000000700037812 */ /* 0x000fe200078ec0ff */
[----:B------:R-:W-:Y:S01]  /*29d0*/  UISETP.GT.U32.AND UP0, UPT, UR39, 0x5, UPT ;  /* 0x000000052700788c */ /* 0x000fe2000bf04070 */
[----:B------:R-:W-:Y:S01]  /*29e0*/  LOP3.LUT R0, R5, 0x1, RZ, 0xc0, !PT ;  /* 0x0000000105007812 */ /* 0x000fe200078ec0ff */
[----:B------:R-:W-:Y:S01]  /*29f0*/  UISETP.GE.U32.AND UP1, UPT, UR40, 0x6, UPT ;  /* 0x000000062800788c */ /* 0x000fe2000bf26070 */
[----:B------:R-:W-:Y:S01]  /*2a00*/  SHF.R.U32.HI R6, RZ, 0x1, R4 ;  /* 0x00000001ff067819 */ /* 0x000fe20000011604 */
[----:B------:R-:W-:Y:S01]  /*2a10*/  UISETP.LT.U32.AND UP0, UPT, UR40, 0x6, UP0 ;  /* 0x000000062800788c */ /* 0x000fe20008701070 */
[----:B------:R-:W-:Y:S01]  /*2a20*/  LOP3.LUT R4, R18, 0x3, RZ, 0xc0, !PT ;  /* 0x0000000312047812 */ /* 0x000fe200078ec0ff */
[----:B------:R-:W-:Y:S01]  /*2a30*/  IMAD.SHL.U32 R8, R0, 0x40, RZ ;  /* 0x0000004000087824 */ /* 0x000fe200078e00ff */
[----:B------:R-:W-:Y:S01]  /*2a40*/  IADD3 R5, RZ, -R6, -R3 ;  /* 0x80000006ff057210 */ /* 0x000fe20007ffe803 */
[----:B------:R-:W-:Y:S01]  /*2a50*/  ULDC.64 UR8, c[0x0][0x5d0] ;  /* 0x0001740000087ab9 */ /* 0x000fe20000000a00 */
[----:B------:R-:W-:Y:S01]  /*2a60*/  SHF.R.S32.HI R15, RZ, 0x1f, R125 ;  /* 0x0000001fff0f7819 */ /* 0x000fe2000001147d */
[----:B------:R-:W-:Y:S01]  /*2a70*/  UIMAD.WIDE.U32 UR4, UR39, -0x55555555, URZ ;  /* 0xaaaaaaab270478a5 */ /* 0x000fe2000f8e003f */
[----:B------:R-:W-:Y:S01]  /*2a80*/  LOP3.LUT R3, R8, 0x40, R3, 0xe2, !PT ;  /* 0x0000004008037812 */ /* 0x000fe200078ee203 */
[----:B------:R-:W-:Y:S01]  /*2a90*/  IMAD.SHL.U32 R8, R18, 0x2, RZ ;  /* 0x0000000212087824 */ /* 0x000fe200078e00ff */
[----:B------:R-:W-:Y:S01]  /*2aa0*/  USEL UR6, URZ, 0x1, !UP0 ;  /* 0x000000013f067887 */ /* 0x000fe2000c000000 */
[----:B------:R-:W-:Y:S01]  /*2ab0*/  IMAD.WIDE R10, R126, 0x200, RZ ;  /* 0x000002007e0a7825 */ /* 0x000fe200078e02ff */
[----:B------:R-:W-:Y:S01]  /*2ac0*/  USHF.R.U32.HI UR4, URZ, 0x2, UR5 ;  /* 0x000000023f047899 */ /* 0x000fe20008011605 */
[C---:B---3--:R-:W-:Y:S01]  /*2ad0*/  ISETP.GE.AND P0, PT, R127.reuse, R7, PT ;  /* 0x000000077f00720c */ /* 0x048fe20003f06270 */
[----:B------:R-:W-:Y:S01]  /*2ae0*/  ULOP3.LUT UR38, UR38, UR6, URZ, 0x3c, !UPT ;  /* 0x0000000626267292 */ /* 0x000fe2000f8e3c3f */
[----:B------:R-:W-:Y:S01]  /*2af0*/  IMAD R12, R4, -0x2, R7 ;  /* 0xfffffffe040c7824 */ /* 0x000fe200078e0207 */
[----:B------:R-:W-:Y:S01]  /*2b00*/  LOP3.LUT R8, R127, 0x6, R8, 0xf8, !PT ;  /* 0x000000067f087812 */ /* 0x000fe200078ef808 */
[----:B------:R-:W-:Y:S01]  /*2b10*/  IMAD.SHL.U32 R7, R126, 0x200, RZ ;  /* 0x000002007e077824 */ /* 0x000fe200078e00ff */
[----:B------:R-:W-:Y:S01]  /*2b20*/  LOP3.LUT R135, R10, R3, R6, 0xfe, !PT ;  /* 0x000000030a877212 */ /* 0x000fe200078efe06 */
[----:B------:R-:W-:Y:S01]  /*2b30*/  IMAD R4, R15, UR8, RZ ;  /* 0x000000080f047c24 */ /* 0x000fe2000f8e02ff */
[----:B------:R-:W-:Y:S01]  /*2b40*/  SHF.R.S32.HI R9, RZ, 0x1f, R8 ;  /* 0x0000001fff097819 */ /* 0x000fe20000011408 */
[----:B------:R-:W-:Y:S01]  /*2b50*/  IMAD R0, R0, -0x40, R5 ;  /* 0xffffffc000007824 */ /* 0x000fe200078e0205 */
[----:B------:R-:W-:Y:S01]  /*2b60*/  ISETP.GE.OR P0, PT, R7, UR7, P0 ;  /* 0x0000000707007c0c */ /* 0x000fe20008706670 */
[C---:B------:R-:W-:Y:S01]  /*2b70*/  IMAD R13, R125.reuse, UR9, R4 ;  /* 0x000000097d0d7c24 */ /* 0x040fe2000f8e0204 */
[----:B------:R-:W-:Y:S01]  /*2b80*/  UIMAD UR39, UR4, -0x6, UR39 ;  /* 0xfffffffa042778a4 */ /* 0x000fe2000f8e0227 */
[----:B------:R-:W-:Y:S01]  /*2b90*/  IMAD.WIDE.U32 R4, R125, UR8, R8 ;  /* 0x000000087d047c25 */ /* 0x000fe2000f8e0008 */
[----:B------:R-:W-:Y:S01]  /*2ba0*/  @UP1 ULOP3.LUT UR38, UR38, 0x1, UR4, 0x78, !UPT ;  /* 0x0000000126261892 */ /* 0x000fe2000f8e7804 */
[----:B------:R-:W-:-:S02]  /*2bb0*/  IADD3 R6, -R7, UR7, R0 ;  /* 0x0000000707067c10 */ /* 0x000fc4000fffe100 */
[----:B------:R-:W-:Y:S02]  /*2bc0*/  IMAD.IADD R5, R5, 0x1, R13 ;  /* 0x0000000105057824 */ /* 0x000fe400078e020d */
[----:B------:R-:W-:Y:S02]  /*2bd0*/  IMAD.IADD R3, R12, 0x1, -R127 ;  /* 0x000000010c037824 */ /* 0x000fe400078e0a7f */
[----:B------:R-:W-:Y:S02]  /*2be0*/  IMAD.MOV.U32 R0, RZ, RZ, -0x1 ;  /* 0xffffffffff007424 */ /* 0x000fe400078e00ff */
[----:B------:R-:W-:Y:S05]  /*2bf0*/  @P0 BRA `(.L_x_28) ;  /* 0x00000050009c0947 */ /* 0x000fea0003800000 */
[----:B------:R-:W0:Y:S01]  /*2c00*/  LDC.64 R126, c[0x0][0x5c8] ;  /* 0x00017200ff7e7b82 */ /* 0x000e220000000a00 */
[----:B-----5:R-:W-:Y:S01]  /*2c10*/  ISETP.NE.AND P0, PT, R120, RZ, PT ;  /* 0x000000ff7800720c */ /* 0x020fe20003f05270 */
[----:B------:R-:W-:Y:S01]  /*2c20*/  BSSY B0, `(.L_x_28) ;  /* 0x0000524000007945 */ /* 0x000fe20003800000 */
[-C--:B0-----:R-:W-:Y:S02]  /*2c30*/  IMAD R14, R11, R126.reuse, RZ ;  /* 0x0000007e0b0e7224 */ /* 0x081fe400078e02ff */
[----:B------:R-:W-:-:S04]  /*2c40*/  IMAD.WIDE.U32 R12, R135, R126, R4 ;  /* 0x0000007e870c7225 */ /* 0x000fc800078e0004 */
[----:B------:R-:W-:-:S04]  /*2c50*/  IMAD R5, R135, R127, R14 ;  /* 0x0000007f87057224 */ /* 0x000fc800078e020e */
[----:B------:R-:W-:Y:S01]  /*2c60*/  IMAD.IADD R20, R13, 0x1, R5 ;  /* 0x000000010d147824 */ /* 0x000fe200078e0205 */
[----:B------:R-:W-:Y:S06]  /*2c70*/  @!P0 BRA `(.L_x_29) ;  /* 0x0000003400d08947 */ /* 0x000fec0003800000 */
[----:B------:R-:W0:Y:S01]  /*2c80*/  LDC.64 R130, c[0x0][0x5b0] ;  /* 0x00016c00ff827b82 */ /* 0x000e220000000a00 */
[----:B------:R-:W-:Y:S01]  /*2c90*/  ULDC.64 UR4, c[0x0][0x5b8] ;  /* 0x00016e0000047ab9 */ /* 0x000fe20000000a00 */
[----:B------:R-:W-:Y:S01]  /*2ca0*/  ISETP.GE.AND P5, PT, R6, 0x1, PT ;  /* 0x000000010600780c */ /* 0x000fe20003fa6270 */
[----:B------:R-:W-:Y:S01]  /*2cb0*/  IMAD R4, R15, UR4, RZ ;  /* 0x000000040f047c24 */ /* 0x000fe2000f8e02ff */
[----:B------:R-:W-:Y:S01]  /*2cc0*/  IADD3 R139, P2, R135, 0x80, RZ ;  /* 0x00000080878b7810 */ /* 0x000fe20007f5e0ff */
[----:B------:R-:W-:Y:S01]  /*2cd0*/  IMAD.WIDE.U32 R142, R125, UR4, R8 ;  /* 0x000000047d8e7c25 */ /* 0x000fe2000f8e0008 */
[----:B------:R-:W-:Y:S01]  /*2ce0*/  ISETP.LT.OR P0, PT, R3, 0x1, !P5 ;  /* 0x000000010300780c */ /* 0x000fe20006f01670 */
[----:B------:R-:W-:Y:S01]  /*2cf0*/  BSSY B1, `(.L_x_30) ;  /* 0x0000012000017945 */ /* 0x000fe20003800000 */
[----:B------:R-:W2:Y:S01]  /*2d00*/  LDC.64 R128, c[0x0][0x5a8] ;  /* 0x00016a00ff807b82 */ /* 0x000ea20000000a00 */
[----:B------:R-:W-:Y:S01]  /*2d10*/  IMAD R125, R125, UR5, R4 ;  /* 0x000000057d7d7c24 */ /* 0x000fe2000f8e0204 */
[----:B------:R-:W-:Y:S01]  /*2d20*/  IADD3 R137, P3, R135, 0x100, RZ ;  /* 0x0000010087897810 */ /* 0x000fe20007f7e0ff */
[----:B------:R-:W-:-:S02]  /*2d30*/  IMAD.MOV.U32 R132, RZ, RZ, R142 ;  /* 0x000000ffff847224 */ /* 0x000fc400078e008e */
[----:B------:R-:W-:Y:S01]  /*2d40*/  IMAD.IADD R133, R143, 0x1, R125 ;  /* 0x000000018f857824 */ /* 0x000fe200078e027d */
[----:B------:R-:W-:Y:S01]  /*2d50*/  IADD3 R125, P4, R135, 0x180, RZ ;  /* 0x00000180877d7810 */ /* 0x000fe20007f9e0ff */
[--C-:B------:R-:W-:Y:S02]  /*2d60*/  IMAD.X R9, RZ, RZ, R11.reuse, P2 ;  /* 0x000000ffff097224 */ /* 0x100fe400010e060b */
[----:B------:R-:W-:Y:S02]  /*2d70*/  IMAD.X R7, RZ, RZ, R11, P3 ;  /* 0x000000ffff077224 */ /* 0x000fe400018e060b */
[-C--:B0-----:R-:W-:Y:S01]  /*2d80*/  IMAD R8, R11, R130.reuse, RZ ;  /* 0x000000820b087224 */ /* 0x081fe200078e02ff */
[----:B------:R-:W-:Y:S01]  /*2d90*/  SHF.L.U64.HI R15, R130, 0x3, R131 ;  /* 0x00000003820f7819 */ /* 0x000fe20000010283 */
[----:B------:R-:W-:-:S04]  /*2da0*/  IMAD.WIDE.U32 R4, R135, R130, R132 ;  /* 0x0000008287047225 */ /* 0x000fc800078e0084 */
[----:B------:R-:W-:Y:S01]  /*2db0*/  IMAD R21, R135, R131, R8 ;  /* 0x0000008387157224 */ /* 0x000fe200078e0208 */
[----:B--2---:R-:W-:Y:S01]  /*2dc0*/  IADD3 R4, P1, R4, R128, RZ ;  /* 0x0000008004047210 */ /* 0x004fe20007f3e0ff */
[----:B------:R-:W-:-:S03]  /*2dd0*/  IMAD.SHL.U32 R14, R130, 0x8, RZ ;  /* 0x00000008820e7824 */ /* 0x000fc600078e00ff */
[----:B------:R-:W-:Y:S01]  /*2de0*/  IADD3.X R5, R129, R5, R21, P1, !PT ;  /* 0x0000000581057210 */ /* 0x000fe20000ffe415 */
[----:B------:R-:W-:Y:S08]  /*2df0*/  @P0 BRA `(.L_x_31) ;  /* 0x0000000000040947 */ /* 0x000ff00003800000 */
[----:B-1----:R0:W5:Y:S02]  /*2e00*/  LDG.E.U8 R23, desc[UR36][R4.64] ;  /* 0x0000002404177981 */ /* 0x002164000c1e1100 */
.L_x_31:
[----:B------:R-:W-:Y:S05]  /*2e10*/  BSYNC B1 ;  /* 0x0000000000017941 */ /* 0x000fea0003800000 */
.L_x_30:
[----:B------:R-:W-:Y:S01]  /*2e20*/  ULDC.64 UR4, c[0x0][0x5c0] ;  /* 0x0001700000047ab9 */ /* 0x000fe20000000a00 */
[----:B------:R-:W-:Y:S01]  /*2e30*/  ISETP.GE.AND P2, PT, R6, 0x89, PT ;  /* 0x000000890600780c */ /* 0x000fe20003f46270 */
[----:B------:R-:W-:Y:S01]  /*2e40*/  IMAD.X R141, RZ, RZ, R11, P4 ;  /* 0x000000ffff8d7224 */ /* 0x000fe200020e060b */
[----:B------:R-:W-:Y:S01]  /*2e50*/  IADD3 R10, P1, R12, UR4, RZ ;  /* 0x000000040c0a7c10 */ /* 0x000fe2000ff3e0ff */
[-C--:B------:R-:W-:Y:S01]  /*2e60*/  IMAD R12, R9, R130.reuse, RZ ;  /* 0x00000082090c7224 */ /* 0x080fe200078e02ff */
[----:B------:R-:W-:Y:S01]  /*2e70*/  ISETP.LT.OR P4, PT, R3, 0x1, !P2 ;  /* 0x000000010300780c */ /* 0x000fe20005781670 */
[----:B------:R-:W-:Y:S01]  /*2e80*/  IMAD.WIDE.U32 R8, R135, R130, R14 ;  /* 0x0000008287087225 */ /* 0x000fe200078e000e */
[----:B------:R-:W-:Y:S01]  /*2e90*/  IADD3.X R11, R20, UR5, RZ, P1, !PT ;  /* 0x00000005140b7c10 */ /* 0x000fe20008ffe4ff */
[----:B------:R-:W-:Y:S01]  /*2ea0*/  BSSY B1, `(.L_x_32) ;  /* 0x0000023000017945 */ /* 0x000fe20003800000 */
[----:B------:R-:W-:Y:S01]  /*2eb0*/  ISETP.GE.AND P6, PT, R6, 0x9, PT ;  /* 0x000000090600780c */ /* 0x000fe20003fc6270 */
[----:B------:R-:W-:Y:S01]  /*2ec0*/  IMAD R143, R139, R131, R12 ;  /* 0x000000838b8f7224 */ /* 0x000fe200078e020c */
[----:B------:R-:W-:Y:S01]  /*2ed0*/  IADD3 R8, P1, P3, R142, R128, R8 ;  /* 0x000000808e087210 */ /* 0x000fe20007b3e008 */
[----:B------:R-:W-:-:S02]  /*2ee0*/  IMAD.IADD R9, R21, 0x1, R9 ;  /* 0x0000000115097824 */ /* 0x000fc400078e0209 */
[----:B------:R-:W-:-:S03]  /*2ef0*/  IMAD.WIDE.U32 R12, R139, R130, R14 ;  /* 0x000000828b0c7225 */ /* 0x000fc600078e000e */
[-C--:B------:R-:W-:Y:S01]  /*2f00*/  IADD3.X R9, R133, R129.reuse, R9, P1, P3 ;  /* 0x0000008185097210 */ /* 0x080fe20000fe6409 */
[----:B------:R-:W-:Y:S01]  /*2f10*/  IMAD.IADD R13, R143, 0x1, R13 ;  /* 0x000000018f0d7824 */ /* 0x000fe200078e020d */
[----:B------:R-:W-:Y:S01]  /*2f20*/  IADD3 R12, P1, P3, R142, R128, R12 ;  /* 0x000000808e0c7210 */ /* 0x000fe20007b3e00c */
[-C--:B------:R-:W-:Y:S01]  /*2f30*/  IMAD R138, R7, R130.reuse, RZ ;  /* 0x00000082078a7224 */ /* 0x080fe200078e02ff */
[----:B-----5:R-:W-:Y:S01]  /*2f40*/  LOP3.LUT R7, R23, 0xffff, RZ, 0xc0, !PT ;  /* 0x0000ffff17077812 */ /* 0x020fe200078ec0ff */
[----:B------:R-:W-:Y:S01]  /*2f50*/  IMAD.WIDE.U32 R20, R137, R130, R14 ;  /* 0x0000008289147225 */ /* 0x000fe200078e000e */
[----:B------:R-:W-:Y:S02]  /*2f60*/  IADD3.X R13, R133, R129, R13, P1, P3 ;  /* 0x00000081850d7210 */ /* 0x000fe40000fe640d */
[----:B------:R-:W-:Y:S01]  /*2f70*/  @!P4 IADD3 R134, P1, P3, R124, R10, R123 ;  /* 0x0000000a7c86c210 */ /* 0x000fe20007b3e07b */
[----:B------:R-:W-:Y:S01]  /*2f80*/  IMAD R138, R137, R131, R138 ;  /* 0x00000083898a7224 */ /* 0x000fe200078e028a */
[----:B------:R-:W-:Y:S01]  /*2f90*/  PRMT R7, R7, 0x8880, RZ ;  /* 0x0000888007077816 */ /* 0x000fe200000000ff */
[-C--:B------:R-:W-:Y:S01]  /*2fa0*/  IMAD R136, R141, R130.reuse, RZ ;  /* 0x000000828d887224 */ /* 0x080fe200078e02ff */
[----:B------:R-:W-:Y:S01]  /*2fb0*/  @!P4 IADD3.X R135, R122, R11, R121, P1, P3 ;  /* 0x0000000b7a87c210 */ /* 0x000fe20000fe6479 */
[----:B------:R-:W-:Y:S01]  /*2fc0*/  IMAD.WIDE.U32 R140, R125, R130, R14 ;  /* 0x000000827d8c7225 */ /* 0x000fe200078e000e */
[----:B------:R-:W-:-:S03]  /*2fd0*/  IADD3 R14, P1, P3, R142, R128, R20 ;  /* 0x000000808e0e7210 */ /* 0x000fc60007b3e014 */
[----:B------:R-:W-:Y:S02]  /*2fe0*/  IMAD.IADD R15, R138, 0x1, R21 ;  /* 0x000000018a0f7824 */ /* 0x000fe400078e0215 */
[----:B------:R-:W-:Y:S02]  /*2ff0*/  IMAD R136, R125, R131, R136 ;  /* 0x000000837d887224 */ /* 0x000fe400078e0288 */
[----:B------:R-:W-:Y:S01]  /*3000*/  IMAD R7, R7, R120, RZ ;  /* 0x0000007807077224 */ /* 0x000fe200078e02ff */
[----:B------:R-:W-:Y:S01]  /*3010*/  IADD3.X R15, R133, R129, R15, P1, P3 ;  /* 0x00000081850f7210 */ /* 0x000fe20000fe640f */
[----:B------:R-:W-:Y:S01]  /*3020*/  IMAD.IADD R21, R136, 0x1, R141 ;  /* 0x0000000188157824 */ /* 0x000fe200078e028d */
[----:B------:R-:W-:Y:S01]  /*3030*/  IADD3 R20, P1, P3, R142, R128, R140 ;  /* 0x000000808e147210 */ /* 0x000fe20007b3e08c */
[----:B------:R-:W-:-:S03]  /*3040*/  @!P0 IMAD R131, R112, R22, R7 ;  /* 0x0000001670838224 */ /* 0x000fc600078e0207 */
[----:B------:R-:W-:Y:S02]  /*3050*/  IADD3.X R21, R133, R129, R21, P1, P3 ;  /* 0x0000008185157210 */ /* 0x000fe40000fe6415 */
[C---:B------:R-:W-:Y:S01]  /*3060*/  ISETP.LT.OR P1, PT, R3.reuse, 0x2, !P5 ;  /* 0x000000020300780c */ /* 0x040fe20006f21670 */
[----:B------:R2:W-:Y:S01]  /*3070*/  @!P0 STG.E.U8 desc[UR36][R10.64], R131 ;  /* 0x000000830a008986 */ /* 0x0005e2000c101124 */
[----:B------:R-:W-:-:S11]  /*3080*/  ISETP.LT.OR P0, PT, R3, 0x1, !P6 ;  /* 0x000000010300780c */ /* 0x000fd60007701670 */
[----:B--2---:R-:W-:Y:S05]  /*3090*/  @P1 BRA `(.L_x_33) ;  /* 0x00000000000c1947 */ /* 0x004fea0003800000 */
[----:B-1----:R-:W2:Y:S02]  /*30a0*/  LDG.E.U8 R23, desc[UR36][R4.64+0x1] ;  /* 0x0000012404177981 */ /* 0x002ea4000c1e1100 */
[----:B--2---:R-:W-:-:S05]  /*30b0*/  PRMT R7, R23, 0x8880, RZ ;  /* 0x0000888017077816 */ /* 0x004fca00000000ff */
[----:B------:R-:W-:-:S07]  /*30c0*/  IMAD R7, R7, R120, RZ ;  /* 0x0000007807077224 */ /* 0x000fce00078e02ff */
.L_x_33:
[----:B------:R-:W-:Y:S05]  /*30d0*/  BSYNC B1 ;  /* 0x0000000000017941 */ /* 0x000fea0003800000 */
.L_x_32:
[----:B------:R-:W-:Y:S01]  /*30e0*/  @!P1 IMAD R131, R113, R22, R7 ;  /* 0x0000001671839224 */ /* 0x000fe200078e0207 */
[----:B------:R-:W-:Y:S04]  /*30f0*/  BSSY B1, `(.L_x_34) ;  /* 0x0000009000017945 */ /* 0x000fe80003800000 */
[----:B------:R2:W-:Y:S01]  /*3100*/  @!P1 STG.E.U8 desc[UR36][R10.64+0x1], R131 ;  /* 0x000001830a009986 */ /* 0x0005e2000c101124 */
[----:B------:R-:W-:-:S05]  /*3110*/  @!P0 IADD3 R112, P1, R10, R124, RZ ;  /* 0x0000007c0a708210 */ /* 0x000fca0007f3e0ff */
[----:B------:R-:W-:Y:S01]  /*3120*/  @!P0 IMAD.X R113, R11, 0x1, R122, P1 ;  /* 0x000000010b718824 */ /* 0x000fe200008e067a */
[----:B------:R-:W-:Y:S01]  /*3130*/  ISETP.LT.OR P1, PT, R3, 0x2, !P6 ;  /* 0x000000020300780c */ /* 0x000fe20007721670 */
[----:B------:R-:W-:-:S12]  /*3140*/  @P0 BRA `(.L_x_35) ;  /* 0x00000000000c0947 */ /* 0x000fd80003800000 */
[----:B-1----:R-:W3:Y:S02]  /*3150*/  LDG.E.U8 R23, desc[UR36][R8.64] ;  /* 0x0000002408177981 */ /* 0x002ee4000c1e1100 */
[----:B---3--:R-:W-:-:S05]  /*3160*/  PRMT R7, R23, 0x8880, RZ ;  /* 0x0000888017077816 */ /* 0x008fca00000000ff */
[----:B------:R-:W-:-:S07]  /*3170*/  IMAD R7, R7, R120, RZ ;  /* 0x0000007807077224 */ /* 0x000fce00078e02ff */
.L_x_35:
[----:B------:R-:W-:Y:S05]  /*3180*/  BSYNC B1 ;  /* 0x0000000000017941 */ /* 0x000fea0003800000 */
.L_x_34:
[----:B--2---:R-:W-:Y:S01]  /*3190*/  @!P0 IMAD R131, R114, R22, R7 ;  /* 0x0000001672838224 */ /* 0x004fe200078e0207 */
        /* <DEDUP_REMOVED lines=9> */
.L_x_37:
[----:B------:R-:W-:Y:S05]  /*3230*/  BSYNC B1 ;  /* 0x0000000000017941 */ /* 0x000fea0003800000 */
.L_x_36:
[----:B------:R-:W-:Y:S01]  /*3240*/  @!P1 IMAD R115, R115, R22, R7 ;  /* 0x0000001673739224 */ /* 0x000fe200078e0207 */
[----:B------:R-:W-:Y:S04]  /*3250*/  BSSY B1, `(.L_x_38) ;  /* 0x0000006000017945 */ /* 0x000fe80003800000 */
[----:B------:R3:W-:Y:S01]  /*3260*/  @!P1 STG.E.U8 desc[UR36][R140.64+0x1], R115 ;  /* 0x000001738c009986 */ /* 0x0007e2000c101124 */
[----:B------:R-:W-:Y:S05]  /*3270*/  @P0 BRA `(.L_x_39) ;  /* 0x00000000000c0947 */ /* 0x000fea0003800000 */
[----:B-1----:R-:W4:Y:S02]  /*3280*/  LDG.E.U8 R23, desc[UR36][R4.64+0x8] ;  /* 0x0000082404177981 */ /* 0x002f24000c1e1100 */
[----:B----4-:R-:W-:-:S05]  /*3290*/  PRMT R7, R23, 0x8880, RZ ;  /* 0x0000888017077816 */ /* 0x010fca00000000ff */
[----:B------:R-:W-:-:S07]  /*32a0*/  IMAD R7, R7, R120, RZ ;  /* 0x0000007807077224 */ /* 0x000fce00078e02ff */
.L_x_39:
[----:B------:R-:W-:Y:S05]  /*32b0*/  BSYNC B1 ;  /* 0x0000000000017941 */ /* 0x000fea0003800000 */
.L_x_38:
[C---:B------:R-:W-:Y:S01]  /*32c0*/  ISETP.LT.OR P1, PT, R3.reuse, 0xa, !P5 ;  /* 0x0000000a0300780c */ /* 0x040fe20006f21670 */
[----:B--2---:R-:W-:Y:S01]  /*32d0*/  @!P0 IMAD R113, R116, R22, R7 ;  /* 0x0000001674718224 */ /* 0x004fe200078e0207 */
[----:B------:R-:W-:Y:S04]  /*32e0*/  BSSY B1, `(.L_x_40) ;  /* 0x0000007000017945 */ /* 0x000fe80003800000 */
[----:B------:R2:W-:Y:S01]  /*32f0*/  @!P0 STG.E.U8 desc[UR36][R10.64+0x8], R113 ;  /* 0x000008710a008986 */ /* 0x0005e2000c101124 */
[----:B------:R-:W-:-:S06]  /*3300*/  ISETP.LT.OR P0, PT, R3, 0x9, !P6 ;  /* 0x000000090300780c */ /* 0x000fcc0007701670 */
[----:B------:R-:W-:Y:S07]  /*3310*/  @P1 BRA `(.L_x_41) ;  /* 0x00000000000c1947 */ /* 0x000fee0003800000 */
[----:B-1----:R-:W4:Y:S02]  /*3320*/  LDG.E.U8 R23, desc[UR36][R4.64+0x9] ;  /* 0x0000092404177981 */ /* 0x002f24000c1e1100 */
[----:B----4-:R-:W-:-:S05]  /*3330*/  PRMT R7, R23, 0x8880, RZ ;  /* 0x0000888017077816 */ /* 0x010fca00000000ff */
[----:B------:R-:W-:-:S07]  /*3340*/  IMAD R7, R7, R120, RZ ;  /* 0x0000007807077224 */ /* 0x000fce00078e02ff */
.L_x_41:
[----:B------:R-:W-:Y:S05]  /*3350*/  BSYNC B1 ;  /* 0x0000000000017941 */ /* 0x000fea0003800000 */
.L_x_40:
[----:B------:R-:W-:Y:S01]  /*3360*/  @!P1 IMAD R117, R117, R22, R7 ;  /* 0x0000001675759224 */ /* 0x000fe200078e0207 */
[----:B------:R-:W-:Y:S04]  /*3370*/  BSSY B1, `(.L_x_42) ;  /* 0x0000009000017945 */ /* 0x000fe80003800000 */
[----:B------:R4:W-:Y:S01]  /*3380*/  @!P1 STG.E.U8 desc[UR36][R10.64+0x9], R117 ;  /* 0x000009750a009986 */ /* 0x0009e2000c101124 */
[----:B------:R-:W-:-:S05]  /*3390*/  @!P0 IADD3 R112, P1, R10, R124, RZ ;  /* 0x0000007c0a708210 */ /* 0x000fca0007f3e0ff */
[----:B--2---:R-:W-:Y:S01]  /*33a0*/  @!P0 IMAD.X R113, R11, 0x1, R122, P1 ;  /* 0x000000010b718824 */ /* 0x004fe200008e067a */
[----:B------:R-:W-:Y:S01]  /*33b0*/  ISETP.LT.OR P1, PT, R3, 0xa, !P6 ;  /* 0x0000000a0300780c */ /* 0x000fe20007721670 */
[----:B------:R-:W-:-:S12]  /*33c0*/  @P0 BRA `(.L_x_43) ;  /* 0x00000000000c0947 */ /* 0x000fd80003800000 */
[----:B-1----:R-:W2:Y:S02]  /*33d0*/  LDG.E.U8 R23, desc[UR36][R8.64+0x8] ;  /* 0x0000082408177981 */ /* 0x002ea4000c1e1100 */
[----:B--2---:R-:W-:-:S05]  /*33e0*/  PRMT R7, R23, 0x8880, RZ ;  /* 0x0000888017077816 */ /* 0x004fca00000000ff */
[----:B------:R-:W-:-:S07]  /*33f0*/  IMAD R7, R7, R120, RZ ;  /* 0x0000007807077224 */ /* 0x000fce00078e02ff */
.L_x_43:
[----:B------:R-:W-:Y:S05]  /*3400*/  BSYNC B1 ;  /* 0x0000000000017941 */ /* 0x000fea0003800000 */
.L_x_42:
[----:B---3--:R-:W-:Y:S01]  /*3410*/  @!P0 IMAD R115, R118, R22, R7 ;  /* 0x0000001676738224 */ /* 0x008fe200078e0207 */
[----:B------:R-:W-:Y:S04]  /*3420*/  BSSY B1, `(.L_x_44) ;  /* 0x0000008000017945 */ /* 0x000fe80003800000 */
[----:B------:R2:W-:Y:S01]  /*3430*/  @!P0 STG.E.U8 desc[UR36][R112.64+0x8], R115 ;  /* 0x0000087370008986 */ /* 0x0005e2000c101124 */
[----:B------:R-:W-:-:S05]  /*3440*/  @!P1 IADD3 R116, P0, R10, R124, RZ ;  /* 0x0000007c0a749210 */ /* 0x000fca0007f1e0ff */
[----:B----4-:R-:W-:Y:S01]  /*3450*/  @!P1 IMAD.X R117, R11, 0x1, R122, P0 ;  /* 0x000000010b759824 */ /* 0x010fe200000e067a */
[----:B------:R-:W-:Y:S07]  /*3460*/  @P1 BRA `(.L_x_45) ;  /* 0x00000000000c1947 */ /* 0x000fee0003800000 */
[----:B-1----:R-:W3:Y:S02]  /*3470*/  LDG.E.U8 R23, desc[UR36][R8.64+0x9] ;  /* 0x0000092408177981 */ /* 0x002ee4000c1e1100 */
[----:B---3--:R-:W-:-:S05]  /*3480*/  PRMT R7, R23, 0x8880, RZ ;  /* 0x0000888017077816 */ /* 0x008fca00000000ff */
[----:B------:R-:W-:-:S07]  /*3490*/  IMAD R7, R7, R120, RZ ;  /* 0x0000007807077224 */ /* 0x000fce00078e02ff */
.L_x_45:
[----:B------:R-:W-:Y:S05]  /*34a0*/  BSYNC B1 ;  /* 0x0000000000017941 */ /* 0x000fea0003800000 */
.L_x_44:
[----:B--2---:R-:W-:Y:S01]  /*34b0*/  IMAD.WIDE.U32 R112, R139, R130, R132 ;  /* 0x000000828b707225 */ /* 0x004fe200078e0084 */
[----:B------:R-:W-:Y:S01]  /*34c0*/  ISETP.GE.AND P3, PT, R6, 0x81, PT ;  /* 0x000000810600780c */ /* 0x000fe20003f66270 */
[----:B------:R-:W-:Y:S02]  /*34d0*/  BSSY B1, `(.L_x_46) ;  /* 0x000000c000017945 */ /* 0x000fe40003800000 */
[----:B------:R-:W-:Y:S01]  /*34e0*/  @!P1 IMAD R119, R119, R22, R7 ;  /* 0x0000001677779224 */ /* 0x000fe200078e0207 */
[----:B------:R-:W-:-:S04]  /*34f0*/  IADD3 R112, P0, R112, R128, RZ ;  /* 0x0000008070707210 */ /* 0x000fc80007f1e0ff */
[----:B------:R-:W-:Y:S01]  /*3500*/  IADD3.X R113, R129, R113, R143, P0, !PT ;  /* 0x0000007181717210 */ /* 0x000fe200007fe48f */
[----:B------:R2:W-:Y:S01]  /*3510*/  @!P1 STG.E.U8 desc[UR36][R116.64+0x9], R119 ;  /* 0x0000097774009986 */ /* 0x0005e2000c101124 */
[----:B------:R-:W-:-:S13]  /*3520*/  ISETP.LT.OR P0, PT, R3, 0x1, !P3 ;  /* 0x000000010300780c */ /* 0x000fda0005f01670 */
[----:B------:R-:W-:-:S05]  /*3530*/  @!P0 IADD3 R114, P1, R10, R123, RZ ;  /* 0x0000007b0a728210 */ /* 0x000fca0007f3e0ff */
[----:B------:R-:W-:Y:S01]  /*3540*/  @!P0 IMAD.X R115, R11, 0x1, R121, P1 ;  /* 0x000000010b738824 */ /* 0x000fe200008e0679 */
[----:B--2---:R-:W-:Y:S07]  /*3550*/  @P0 BRA `(.L_x_47) ;  /* 0x00000000000c0947 */ /* 0x004fee0003800000 */
[----:B-1----:R-:W2:Y:S02]  /*3560*/  LDG.E.U8 R23, desc[UR36][R112.64] ;  /* 0x0000002470177981 */ /* 0x002ea4000c1e1100 */
[----:B--2---:R-:W-:-:S05]  /*3570*/  PRMT R7, R23, 0x8880, RZ ;  /* 0x0000888017077816 */ /* 0x004fca00000000ff */
[----:B------:R-:W-:-:S07]  /*3580*/  IMAD R7, R7, R120, RZ ;  /* 0x0000007807077224 */ /* 0x000fce00078e02ff */
.L_x_47:
[----:B------:R-:W-:Y:S05]  /*3590*/  BSYNC B1 ;  /* 0x0000000000017941 */ /* 0x000fea0003800000 */
.L_x_46:
[----:B------:R-:W-:Y:S01]  /*35a0*/  @!P0 IMAD R117, R104, R22, R7 ;  /* 0x0000001668758224 */ /* 0x000fe200078e0207 */
[----:B------:R-:W-:Y:S01]  /*35b0*/  ISETP.LT.OR P1, PT, R3, 0x2, !P3 ;  /* 0x000000020300780c */ /* 0x000fe20005f21670 */
[----:B------:R-:W-:Y:S03]  /*35c0*/  BSSY B1, `(.L_x_48) ;  /* 0x0000006000017945 */ /* 0x000fe60003800000 */
[----:B------:R2:W-:Y:S09]  /*35d0*/  @!P0 STG.E.U8 desc[UR36][R114.64], R117 ;  /* 0x0000007572008986 */ /* 0x0005f2000c101124 */
[----:B------:R-:W-:Y:S05]  /*35e0*/  @P1 BRA `(.L_x_49) ;  /* 0x00000000000c1947 */ /* 0x000fea0003800000 */
[----:B-1----:R-:W3:Y:S02]  /*35f0*/  LDG.E.U8 R23, desc[UR36][R112.64+0x1] ;  /* 0x0000012470177981 */ /* 0x002ee4000c1e1100 */
[----:B---3--:R-:W-:-:S05]  /*3600*/  PRMT R7, R23, 0x8880, RZ ;  /* 0x0000888017077816 */ /* 0x008fca00000000ff */
[----:B------:R-:W-:-:S07]  /*3610*/  IMAD R7, R7, R120, RZ ;  /* 0x0000007807077224 */ /* 0x000fce00078e02ff */
.L_x_49:
[----:B------:R-:W-:Y:S05]  /*3620*/  BSYNC B1 ;  /* 0x0000000000017941 */ /* 0x000fea0003800000 */
.L_x_48:
[----:B------:R-:W-:Y:S01]  /*3630*/  ISETP.LT.OR P0, PT, R3, 0x2, !P2 ;  /* 0x000000020300780c */ /* 0x000fe20005701670 */
[----:B------:R-:W-:Y:S01]  /*3640*/  @!P1 IMAD R105, R105, R22, R7 ;  /* 0x0000001669699224 */ /* 0x000fe200078e0207 */
[----:B------:R-:W-:Y:S01]  /*3650*/  P2R R104, PR, RZ, 0x20 ;  /* 0x00000020ff687803 */ /* 0x000fe20000000000 */
[----:B------:R-:W-:Y:S01]  /*3660*/  BSSY B1, `(.L_x_50) ;  /* 0x000000d000017945 */ /* 0x000fe20003800000 */
[----:B------:R-:W-:-:S09]  /*3670*/  P2R R118, PR, RZ, 0x8 ;  /* 0x00000008ff767803 */ /* 0x000fd20000000000 */
[----:B------:R-:W-:-:S04]  /*3680*/  @!P0 IADD3 R116, P3, P5, R124, R10, R123 ;  /* 0x0000000a7c748210 */ /* 0x000fc80007d7e07b */
[----:B--2---:R-:W-:Y:S02]  /*3690*/  @!P0 IADD3.X R117, R122, R11, R121, P3, P5 ;  /* 0x0000000b7a758210 */ /* 0x004fe40001fea479 */
[----:B------:R-:W-:Y:S02]  /*36a0*/  IADD3 R114, P3, R10, R123, RZ ;  /* 0x0000007b0a727210 */ /* 0x000fe40007f7e0ff */
[----:B------:R-:W-:-:S03]  /*36b0*/  ISETP.NE.AND P5, PT, R104, RZ, PT ;  /* 0x000000ff6800720c */ /* 0x000fc60003fa5270 */
[----:B------:R-:W-:Y:S01]  /*36c0*/  IMAD.X R115, R11, 0x1, R121, P3 ;  /* 0x000000010b737824 */ /* 0x000fe200018e0679 */
[----:B------:R-:W-:-:S04]  /*36d0*/  ISETP.NE.AND P3, PT, R118, RZ, PT ;  /* 0x000000ff7600720c */ /* 0x000fc80003f65270 */
[----:B------:R2:W-:Y:S01]  /*36e0*/  @!P1 STG.E.U8 desc[UR36][R114.64+0x1], R105 ;  /* 0x0000016972009986 */ /* 0x0005e2000c101124 */
[----:B------:R-:W-:Y:S08]  /*36f0*/  @P4 BRA `(.L_x_51) ;  /* 0x00000000000c4947 */ /* 0x000ff00003800000 */
[----:B-1----:R-:W3:Y:S02]  /*3700*/  LDG.E.U8 R23, desc[UR36][R12.64] ;  /* 0x000000240c177981 */ /* 0x002ee4000c1e1100 */
[----:B---3--:R-:W-:-:S05]  /*3710*/  PRMT R7, R23, 0x8880, RZ ;  /* 0x0000888017077816 */ /* 0x008fca00000000ff */
[----:B------:R-:W-:-:S07]  /*3720*/  IMAD R7, R7, R120, RZ ;  /* 0x0000007807077224 */ /* 0x000fce00078e02ff */
.L_x_51:
[----:B------:R-:W-:Y:S05]  /*3730*/  BSYNC B1 ;  /* 0x0000000000017941 */ /* 0x000fea0003800000 */
.L_x_50:
[----:B------:R-:W-:Y:S01]  /*3740*/  ISETP.LT.OR P1, PT, R3, 0x9, !P2 ;  /* 0x000000090300780c */ /* 0x000fe20005721670 */
[----:B------:R-:W-:Y:S01]  /*3750*/  BSSY B1, `(.L_x_52) ;  /* 0x000000d000017945 */ /* 0x000fe20003800000 */
[----:B------:R-:W-:Y:S02]  /*3760*/  P2R R104, PR, RZ, 0x20 ;  /* 0x00000020ff687803 */ /* 0x000fe40000000000 */
[----:B--2---:R-:W-:-:S09]  /*3770*/  P2R R105, PR, RZ, 0x8 ;  /* 0x00000008ff697803 */ /* 0x004fd20000000000 */
[----:B------:R-:W-:-:S04]  /*3780*/  @!P1 IADD3 R118, P3, P5, R124, R10, R123 ;  /* 0x0000000a7c769210 */ /* 0x000fc80007d7e07b */
[----:B------:R-:W-:Y:S02]  /*3790*/  @!P1 IADD3.X R119, R122, R11, R121, P3, P5 ;  /* 0x0000000b7a779210 */ /* 0x000fe40001fea479 */
[----:B------:R-:W-:Y:S01]  /*37a0*/  ISETP.NE.AND P3, PT, R105, RZ, PT ;  /* 0x000000ff6900720c */ /* 0x000fe20003f65270 */
[----:B------:R-:W-:Y:S01]  /*37b0*/  @!P4 IMAD R105, R106, R22, R7 ;  /* 0x000000166a69c224 */ /* 0x000fe200078e0207 */
[----:B------:R-:W-:-:S04]  /*37c0*/  ISETP.NE.AND P5, PT, R104, RZ, PT ;  /* 0x000000ff6800720c */ /* 0x000fc80003fa5270 */
[----:B------:R2:W-:Y:S01]  /*37d0*/  @!P4 STG.E.U8 desc[UR36][R134.64], R105 ;  /* 0x000000698600c986 */ /* 0x0005e2000c101124 */
[----:B------:R-:W-:Y:S08]  /*37e0*/  @P0 BRA `(.L_x_53) ;  /* 0x00000000000c0947 */ /* 0x000ff00003800000 */
[----:B-1----:R-:W3:Y:S02]  /*37f0*/  LDG.E.U8 R23, desc[UR36][R12.64+0x1] ;  /* 0x000001240c177981 */ /* 0x002ee4000c1e1100 */
[----:B---3--:R-:W-:-:S05]  /*3800*/  PRMT R7, R23, 0x8880, RZ ;  /* 0x0000888017077816 */ /* 0x008fca00000000ff */
[----:B------:R-:W-:-:S07]  /*3810*/  IMAD R7, R7, R120, RZ ;  /* 0x0000007807077224 */ /* 0x000fce00078e02ff */
.L_x_53:
[----:B------:R-:W-:Y:S05]  /*3820*/  BSYNC B1 ;  /* 0x0000000000017941 */ /* 0x000fea0003800000 */
.L_x_52:
[----:B------:R-:W-:Y:S01]  /*3830*/  @!P0 IMAD R107, R107, R22, R7 ;  /* 0x000000166b6b8224 */ /* 0x000fe200078e0207 */
[----:B------:R-:W-:Y:S04]  /*3840*/  BSSY B1, `(.L_x_54) ;  /* 0x0000007000017945 */ /* 0x000fe80003800000 */
[----:B------:R3:W-:Y:S01]  /*3850*/  @!P0 STG.E.U8 desc[UR36][R116.64+0x1], R107 ;  /* 0x0000016b74008986 */ /* 0x0007e2000c101124 */
[----:B------:R-:W-:-:S13]  /*3860*/  ISETP.LT.OR P0, PT, R3, 0x9, !P3 ;  /* 0x000000090300780c */ /* 0x000fda0005f01670 */
[----:B---3--:R-:W-:Y:S05]  /*3870*/  @P0 BRA `(.L_x_55) ;  /* 0x00000000000c0947 */ /* 0x008fea0003800000 */
[----:B-1----:R-:W3:Y:S02]  /*3880*/  LDG.E.U8 R23, desc[UR36][R112.64+0x8] ;  /* 0x0000082470177981 */ /* 0x002ee4000c1e1100 */
[----:B---3--:R-:W-:-:S05]  /*3890*/  PRMT R7, R23, 0x8880, RZ ;  /* 0x0000888017077816 */ /* 0x008fca00000000ff */
[----:B------:R-:W-:-:S07]  /*38a0*/  IMAD R7, R7, R120, RZ ;  /* 0x0000007807077224 */ /* 0x000fce00078e02ff */
.L_x_55:
[----:B------:R-:W-:Y:S05]  /*38b0*/  BSYNC B1 ;  /* 0x0000000000017941 */ /* 0x000fea0003800000 */
.L_x_54:
[----:B------:R-:W-:Y:S01]  /*38c0*/  @!P0 IMAD R107, R108, R22, R7 ;  /* 0x000000166c6b8224 */ /* 0x000fe200078e0207 */
[----:B------:R-:W-:Y:S01]  /*38d0*/  BSSY B1, `(.L_x_56) ;  /* 0x0000009000017945 */ /* 0x000fe20003800000 */
[----:B------:R-:W-:Y:S02]  /*38e0*/  @!P0 IMAD.MOV.U32 R104, RZ, RZ, R114 ;  /* 0x000000ffff688224 */ /* 0x000fe400078e0072 */
[----:B--2---:R-:W-:-:S05]  /*38f0*/  @!P0 IMAD.MOV.U32 R105, RZ, RZ, R115 ;  /* 0x000000ffff698224 */ /* 0x004fca00078e0073 */
[----:B------:R2:W-:Y:S01]  /*3900*/  @!P0 STG.E.U8 desc[UR36][R104.64+0x8], R107 ;  /* 0x0000086b68008986 */ /* 0x0005e2000c101124 */
[----:B------:R-:W-:-:S13]  /*3910*/  ISETP.LT.OR P0, PT, R3, 0xa, !P3 ;  /* 0x0000000a0300780c */ /* 0x000fda0005f01670 */
[----:B--2---:R-:W-:Y:S05]  /*3920*/  @P0 BRA `(.L_x_57) ;  /* 0x00000000000c0947 */ /* 0x004fea0003800000 */
[----:B-1----:R-:W2:Y:S02]  /*3930*/  LDG.E.U8 R23, desc[UR36][R112.64+0x9] ;  /* 0x0000092470177981 */ /* 0x002ea4000c1e1100 */
[----:B--2---:R-:W-:-:S05]  /*3940*/  PRMT R7, R23, 0x8880, RZ ;  /* 0x0000888017077816 */ /* 0x004fca00000000ff */
[----:B------:R-:W-:-:S07]  /*3950*/  IMAD R7, R7, R120, RZ ;  /* 0x0000007807077224 */ /* 0x000fce00078e02ff */
.L_x_57:
[----:B------:R-:W-:Y:S05]  /*3960*/  BSYNC B1 ;  /* 0x0000000000017941 */ /* 0x000fea0003800000 */
.L_x_56:
[----:B------:R-:W-:Y:S01]  /*3970*/  @!P0 IMAD R117, R109, R22, R7 ;  /* 0x000000166d758224 */ /* 0x000fe200078e0207 */
[----:B------:R-:W-:Y:S01]  /*3980*/  BSSY B1, `(.L_x_58) ;  /* 0x000000a000017945 */ /* 0x000fe20003800000 */
[----:B------:R-:W-:Y:S02]  /*3990*/  IMAD.MOV.U32 R106, RZ, RZ, R114 ;  /* 0x000000ffff6a7224 */ /* 0x000fe400078e0072 */
[----:B------:R-:W-:Y:S02]  /*39a0*/  IMAD.MOV.U32 R107, RZ, RZ, R115 ;  /* 0x000000ffff6b7224 */ /* 0x000fe400078e0073 */
[----:B------:R-:W-:-:S03]  /*39b0*/  IMAD.WIDE.U32 R108, R137, R130, R132 ;  /* 0x00000082896c7225 */ /* 0x000fc600078e0084 */
[----:B------:R2:W-:Y:S01]  /*39c0*/  @!P0 STG.E.U8 desc[UR36][R106.64+0x9], R117 ;  /* 0x000009756a008986 */ /* 0x0005e2000c101124 */
[----:B------:R-:W-:Y:S01]  /*39d0*/  IADD3 R104, P0, R108, R128, RZ ;  /* 0x000000806c687210 */ /* 0x000fe20007f1e0ff */
[----:B------:R-:W-:-:S12]  /*39e0*/  @P1 BRA `(.L_x_59) ;  /* 0x00000000000c1947 */ /* 0x000fd80003800000 */
[----:B-1----:R-:W3:Y:S02]  /*39f0*/  LDG.E.U8 R23, desc[UR36][R12.64+0x8] ;  /* 0x000008240c177981 */ /* 0x002ee4000c1e1100 */
[----:B---3--:R-:W-:-:S05]  /*3a00*/  PRMT R7, R23, 0x8880, RZ ;  /* 0x0000888017077816 */ /* 0x008fca00000000ff */
[----:B------:R-:W-:-:S07]  /*3a10*/  IMAD R7, R7, R120, RZ ;  /* 0x0000007807077224 */ /* 0x000fce00078e02ff */
.L_x_59:
[----:B------:R-:W-:Y:S05]  /*3a20*/  BSYNC B1 ;  /* 0x0000000000017941 */ /* 0x000fea0003800000 */
.L_x_58:
[----:B------:R-:W-:Y:S01]  /*3a30*/  ISETP.LT.OR P4, PT, R3, 0xa, !P2 ;  /* 0x0000000a0300780c */ /* 0x000fe20005781670 */
[----:B--2---:R-:W-:Y:S01]  /*3a40*/  @!P1 IMAD R117, R110, R22, R7 ;  /* 0x000000166e759224 */ /* 0x004fe200078e0207 */
[----:B------:R-:W-:Y:S01]  /*3a50*/  BSSY B1, `(.L_x_60) ;  /* 0x000000a000017945 */ /* 0x000fe20003800000 */
[----:B------:R-:W-:Y:S01]  /*3a60*/  IADD3.X R105, R129, R109, R138, P0, !PT ;  /* 0x0000006d81697210 */ /* 0x000fe200007fe48a */
[----:B------:R-:W-:Y:S02]  /*3a70*/  IMAD.SHL.U32 R131, R127, 0x100, RZ ;  /* 0x000001007f837824 */ /* 0x000fe400078e00ff */
[----:B------:R2:W-:Y:S01]  /*3a80*/  @!P1 STG.E.U8 desc[UR36][R118.64+0x8], R117 ;  /* 0x0000087576009986 */ /* 0x0005e2000c101124 */
[----:B------:R-:W-:Y:S01]  /*3a90*/  ISETP.GE.AND P1, PT, R6, 0x101, PT ;  /* 0x000001010600780c */ /* 0x000fe20003f26270 */
[----:B------:R-:W-:-:S05]  /*3aa0*/  IMAD.WIDE.U32 R108, R126, 0x100, RZ ;  /* 0x000001007e6c7825 */ /* 0x000fca00078e00ff */
[----:B------:R-:W-:Y:S07]  /*3ab0*/  @P4 BRA `(.L_x_61) ;  /* 0x00000000000c4947 */ /* 0x000fee0003800000 */
[----:B-1----:R-:W3:Y:S02]  /*3ac0*/  LDG.E.U8 R23, desc[UR36][R12.64+0x9] ;  /* 0x000009240c177981 */ /* 0x002ee4000c1e1100 */
[----:B---3--:R-:W-:-:S05]  /*3ad0*/  PRMT R7, R23, 0x8880, RZ ;  /* 0x0000888017077816 */ /* 0x008fca00000000ff */
[----:B------:R-:W-:-:S07]  /*3ae0*/  IMAD R7, R7, R120, RZ ;  /* 0x0000007807077224 */ /* 0x000fce00078e02ff */
.L_x_61:
[----:B------:R-:W-:Y:S05]  /*3af0*/  BSYNC B1 ;  /* 0x0000000000017941 */ /* 0x000fea0003800000 */
.L_x_60:
[----:B------:R-:W-:Y:S01]  /*3b00*/  ISETP.LT.OR P0, PT, R3, 0x1, !P1 ;  /* 0x000000010300780c */ /* 0x000fe20004f01670 */
[----:B------:R-:W-:Y:S01]  /*3b10*/  @!P4 IMAD R111, R111, R22, R7 ;  /* 0x000000166f6fc224 */ /* 0x000fe200078e0207 */
[----:B------:R-:W-:Y:S02]  /*3b20*/  P2R R134, PR, RZ, 0x4 ;  /* 0x00000004ff867803 */ /* 0x000fe40000000000 */
[----:B------:R-:W-:Y:S02]  /*3b30*/  @!P4 IADD3 R116, P2, R124, R114, RZ ;  /* 0x000000727c74c210 */ /* 0x000fe40007f5e0ff */
[----:B------:R-:W-:Y:S02]  /*3b40*/  P2R R138, PR, RZ, 0x20 ;  /* 0x00000020ff8a7803 */ /* 0x000fe40000000000 */
[----:B------:R-:W-:Y:S01]  /*3b50*/  P2R R137, PR, RZ, 0x8 ;  /* 0x00000008ff897803 */ /* 0x000fe20000000000 */
[----:B--2---:R-:W-:-:S04]  /*3b60*/  @!P4 IMAD.X R117, R122, 0x1, R115, P2 ;  /* 0x000000017a75c824 */ /* 0x004fc800010e0673 */
[----:B------:R-:W-:Y:S01]  /*3b70*/  @!P0 IADD3 R118, P5, R10, R108, RZ ;  /* 0x0000006c0a768210 */ /* 0x000fe20007fbe0ff */
[----:B------:R2:W-:Y:S03]  /*3b80*/  @!P4 STG.E.U8 desc[UR36][R116.64+0x9], R111 ;  /* 0x0000096f7400c986 */ /* 0x0005e6000c101124 */
[----:B------:R-:W-:Y:S01]  /*3b90*/  @!P0 IADD3.X R119, R11, R109, R131, P5, !PT ;  /* 0x0000006d0b778210 */ /* 0x000fe20002ffe483 */
[----:B-1----:R-:W3:Y:S02]  /*3ba0*/  @!P0 LDG.E.U8 R23, desc[UR36][R104.64] ;  /* 0x0000002468178981 */ /* 0x002ee4000c1e1100 */
[----:B---3--:R-:W-:-:S05]  /*3bb0*/  @!P0 PRMT R109, R23, 0x8880, RZ ;  /* 0x00008880176d8816 */ /* 0x008fca00000000ff */
[----:B------:R-:W-:-:S04]  /*3bc0*/  @!P0 IMAD R7, R109, R120, RZ ;  /* 0x000000786d078224 */ /* 0x000fc800078e02ff */
[----:B------:R-:W-:-:S05]  /*3bd0*/  @!P0 IMAD R135, R96, R22, R7 ;  /* 0x0000001660878224 */ /* 0x000fca00078e0207 */
[----:B------:R1:W-:Y:S01]  /*3be0*/  @!P0 STG.E.U8 desc[UR36][R118.64], R135 ;  /* 0x0000008776008986 */ /* 0x0003e2000c101124 */
[----:B------:R-:W-:-:S04]  /*3bf0*/  LEA R108, P0, R126, R10, 0x8 ;  /* 0x0000000a7e6c7211 */ /* 0x000fc800078040ff */
[----:B------:R-:W-:Y:S02]  /*3c00*/  LEA.HI.X R109, R126, R11, R127, 0x8, P0 ;  /* 0x0000000b7e6d7211 */ /* 0x000fe400000f447f */
[----:B------:R-:W-:-:S13]  /*3c10*/  ISETP.LT.OR P0, PT, R3, 0x2, !P1 ;  /* 0x000000020300780c */ /* 0x000fda0004f01670 */
[----:B------:R-:W2:Y:S01]  /*3c20*/  @!P0 LDG.E.U8 R23, desc[UR36][R104.64+0x1] ;  /* 0x0000012468178981 */ /* 0x000ea2000c1e1100 */
[----:B------:R-:W-:Y:S01]  /*3c30*/  IMAD.WIDE.U32 R130, R125, R130, R132 ;  /* 0x000000827d827225 */ /* 0x000fe200078e0084 */
[----:B------:R-:W-:Y:S02]  /*3c40*/  ISETP.GE.AND P2, PT, R6, 0x109, PT ;  /* 0x000001090600780c */ /* 0x000fe40003f46270 */
[----:B--2---:R-:W-:-:S05]  /*3c50*/  @!P0 PRMT R111, R23, 0x8880, RZ ;  /* 0x00008880176f8816 */ /* 0x004fca00000000ff */
[----:B------:R-:W-:-:S04]  /*3c60*/  @!P0 IMAD R7, R111, R120, RZ ;  /* 0x000000786f078224 */ /* 0x000fc800078e02ff */
[----:B------:R-:W-:-:S05]  /*3c70*/  @!P0 IMAD R117, R97, R22, R7 ;  /* 0x0000001661758224 */ /* 0x000fca00078e0207 */
[----:B------:R2:W-:Y:S01]  /*3c80*/  @!P0 STG.E.U8 desc[UR36][R108.64+0x1], R117 ;  /* 0x000001756c008986 */ /* 0x0005e2000c101124 */
[----:B------:R-:W-:-:S04]  /*3c90*/  IADD3 R96, P0, R130, R128, RZ ;  /* 0x0000008082607210 */ /* 0x000fc80007f1e0ff */
[----:B------:R-:W-:Y:S02]  /*3ca0*/  IADD3.X R97, R129, R131, R136, P0, !PT ;  /* 0x0000008381617210 */ /* 0x000fe400007fe488 */
[----:B------:R-:W-:-:S13]  /*3cb0*/  ISETP.LT.OR P0, PT, R3, 0x1, !P2 ;  /* 0x000000010300780c */ /* 0x000fda0005701670 */
[----:B------:R-:W1:Y:S01]  /*3cc0*/  @!P0 LDG.E.U8 R23, desc[UR36][R14.64] ;  /* 0x000000240e178981 */ /* 0x000e62000c1e1100 */
[----:B------:R-:W-:-:S05]  /*3cd0*/  @!P0 IADD3 R110, P4, R124, R108, RZ ;  /* 0x0000006c7c6e8210 */ /* 0x000fca0007f9e0ff */
[----:B------:R-:W-:Y:S01]  /*3ce0*/  @!P0 IMAD.X R111, R122, 0x1, R109, P4 ;  /* 0x000000017a6f8824 */ /* 0x000fe200020e066d */
[----:B-1----:R-:W-:-:S05]  /*3cf0*/  @!P0 PRMT R119, R23, 0x8880, RZ ;  /* 0x0000888017778816 */ /* 0x002fca00000000ff */
[----:B------:R-:W-:-:S04]  /*3d00*/  @!P0 IMAD R7, R119, R120, RZ ;  /* 0x0000007877078224 */ /* 0x000fc800078e02ff */
[----:B------:R-:W-:-:S05]  /*3d10*/  @!P0 IMAD R119, R98, R22, R7 ;  /* 0x0000001662778224 */ /* 0x000fca00078e0207 */
[----:B------:R-:W-:Y:S01]  /*3d20*/  @!P0 STG.E.U8 desc[UR36][R110.64], R119 ;  /* 0x000000776e008986 */ /* 0x000fe2000c101124 */
[----:B------:R-:W-:-:S13]  /*3d30*/  ISETP.LT.OR P0, PT, R3, 0x2, !P2 ;  /* 0x000000020300780c */ /* 0x000fda0005701670 */
[----:B------:R-:W3:Y:S01]  /*3d40*/  @!P0 LDG.E.U8 R23, desc[UR36][R14.64+0x1] ;  /* 0x000001240e178981 */ /* 0x000ee2000c1e1100 */
[----:B------:R-:W-:-:S05]  /*3d50*/  @!P0 IADD3 R116, P4, R124, R108, RZ ;  /* 0x0000006c7c748210 */ /* 0x000fca0007f9e0ff */
[----:B--2---:R-:W-:Y:S01]  /*3d60*/  @!P0 IMAD.X R117, R122, 0x1, R109, P4 ;  /* 0x000000017a758824 */ /* 0x004fe200020e066d */
[----:B---3--:R-:W-:-:S05]  /*3d70*/  @!P0 PRMT R125, R23, 0x8880, RZ ;  /* 0x00008880177d8816 */ /* 0x008fca00000000ff */
[----:B------:R-:W-:-:S04]  /*3d80*/  @!P0 IMAD R7, R125, R120, RZ ;  /* 0x000000787d078224 */ /* 0x000fc800078e02ff */
[----:B------:R-:W-:-:S05]  /*3d90*/  @!P0 IMAD R99, R99, R22, R7 ;  /* 0x0000001663638224 */ /* 0x000fca00078e0207 */
[----:B------:R1:W-:Y:S01]  /*3da0*/  @!P0 STG.E.U8 desc[UR36][R116.64+0x1], R99 ;  /* 0x0000016374008986 */ /* 0x0003e2000c101124 */
[----:B------:R-:W-:-:S13]  /*3db0*/  ISETP.LT.OR P0, PT, R3, 0x9, !P1 ;  /* 0x000000090300780c */ /* 0x000fda0004f01670 */
[----:B------:R-:W2:Y:S01]  /*3dc0*/  @!P0 LDG.E.U8 R23, desc[UR36][R104.64+0x8] ;  /* 0x0000082468178981 */ /* 0x000ea2000c1e1100 */
[----:B------:R-:W-:Y:S02]  /*3dd0*/  @!P0 IMAD.MOV.U32 R98, RZ, RZ, R108 ;  /* 0x000000ffff628224 */ /* 0x000fe400078e006c */
[----:B-1----:R-:W-:Y:S01]  /*3de0*/  @!P0 IMAD.MOV.U32 R99, RZ, RZ, R109 ;  /* 0x000000ffff638224 */ /* 0x002fe200078e006d */
[----:B--2---:R-:W-:-:S05]  /*3df0*/  @!P0 PRMT R111, R23, 0x8880, RZ ;  /* 0x00008880176f8816 */ /* 0x004fca00000000ff */
[----:B------:R-:W-:-:S04]  /*3e00*/  @!P0 IMAD R7, R111, R120, RZ ;  /* 0x000000786f078224 */ /* 0x000fc800078e02ff */
[----:B------:R-:W-:-:S05]  /*3e10*/  @!P0 IMAD R111, R100, R22, R7 ;  /* 0x00000016646f8224 */ /* 0x000fca00078e0207 */
[----:B------:R1:W-:Y:S01]  /*3e20*/  @!P0 STG.E.U8 desc[UR36][R98.64+0x8], R111 ;  /* 0x0000086f62008986 */ /* 0x0003e2000c101124 */
[----:B------:R-:W-:-:S13]  /*3e30*/  ISETP.LT.OR P0, PT, R3, 0xa, !P1 ;  /* 0x0000000a0300780c */ /* 0x000fda0004f01670 */
[----:B------:R-:W2:Y:S01]  /*3e40*/  @!P0 LDG.E.U8 R23, desc[UR36][R104.64+0x9] ;  /* 0x0000092468178981 */ /* 0x000ea2000c1e1100 */
[----:B-1----:R-:W-:Y:S02]  /*3e50*/  @!P0 IMAD.MOV.U32 R98, RZ, RZ, R108 ;  /* 0x000000ffff628224 */ /* 0x002fe400078e006c */
[----:B------:R-:W-:Y:S01]  /*3e60*/  @!P0 IMAD.MOV.U32 R99, RZ, RZ, R109 ;  /* 0x000000ffff638224 */ /* 0x000fe200078e006d */
[----:B--2---:R-:W-:-:S05]  /*3e70*/  @!P0 PRMT R117, R23, 0x8880, RZ ;  /* 0x0000888017758816 */ /* 0x004fca00000000ff */
[----:B------:R-:W-:-:S04]  /*3e80*/  @!P0 IMAD R7, R117, R120, RZ ;  /* 0x0000007875078224 */ /* 0x000fc800078e02ff */
[----:B------:R-:W-:-:S05]  /*3e90*/  @!P0 IMAD R117, R101, R22, R7 ;  /* 0x0000001665758224 */ /* 0x000fca00078e0207 */
[----:B------:R1:W-:Y:S01]  /*3ea0*/  @!P0 STG.E.U8 desc[UR36][R98.64+0x9], R117 ;  /* 0x0000097562008986 */ /* 0x0003e2000c101124 */
[----:B------:R-:W-:-:S13]  /*3eb0*/  ISETP.LT.OR P0, PT, R3, 0x9, !P2 ;  /* 0x000000090300780c */ /* 0x000fda0005701670 */
[----:B------:R-:W2:Y:S01]  /*3ec0*/  @!P0 LDG.E.U8 R23, desc[UR36][R14.64+0x8] ;  /* 0x000008240e178981 */ /* 0x000ea2000c1e1100 */
[----:B------:R-:W-:-:S05]  /*3ed0*/  @!P0 IADD3 R100, P4, R124, R108, RZ ;  /* 0x0000006c7c648210 */ /* 0x000fca0007f9e0ff */
[----:B------:R-:W-:Y:S01]  /*3ee0*/  @!P0 IMAD.X R101, R122, 0x1, R109, P4 ;  /* 0x000000017a658824 */ /* 0x000fe200020e066d */
[----:B--2---:R-:W-:-:S05]  /*3ef0*/  @!P0 PRMT R111, R23, 0x8880, RZ ;  /* 0x00008880176f8816 */ /* 0x004fca00000000ff */
[----:B------:R-:W-:-:S04]  /*3f00*/  @!P0 IMAD R7, R111, R120, RZ ;  /* 0x000000786f078224 */ /* 0x000fc800078e02ff */
[----:B------:R-:W-:-:S05]  /*3f10*/  @!P0 IMAD R119, R102, R22, R7 ;  /* 0x0000001666778224 */ /* 0x000fca00078e0207 */
[----:B------:R2:W-:Y:S01]  /*3f20*/  @!P0 STG.E.U8 desc[UR36][R100.64+0x8], R119 ;  /* 0x0000087764008986 */ /* 0x0005e2000c101124 */
[----:B------:R-:W-:-:S13]  /*3f30*/  ISETP.LT.OR P0, PT, R3, 0xa, !P2 ;  /* 0x0000000a0300780c */ /* 0x000fda0005701670 */
[----:B------:R-:W1:Y:S01]  /*3f40*/  @!P0 LDG.E.U8 R23, desc[UR36][R14.64+0x9] ;  /* 0x000009240e178981 */ /* 0x000e62000c1e1100 */
[----:B------:R-:W-:-:S05]  /*3f50*/  @!P0 IADD3 R110, P4, R108, R124, RZ ;  /* 0x0000007c6c6e8210 */ /* 0x000fca0007f9e0ff */
[----:B------:R-:W-:Y:S01]  /*3f60*/  @!P0 IMAD.X R111, R109, 0x1, R122, P4 ;  /* 0x000000016d6f8824 */ /* 0x000fe200020e067a */
[----:B------:R-:W-:Y:S02]  /*3f70*/  ISETP.LT.OR P4, PT, R3, 0x11, !P6 ;  /* 0x000000110300780c */ /* 0x000fe40007781670 */
[----:B------:R-:W-:Y:S02]  /*3f80*/  ISETP.GE.AND P5, PT, R6, 0x181, PT ;  /* 0x000001810600780c */ /* 0x000fe40003fa6270 */
[----:B-1----:R-:W-:-:S05]  /*3f90*/  @!P0 PRMT R99, R23, 0x8880, RZ ;  /* 0x0000888017638816 */ /* 0x002fca00000000ff */
[----:B------:R-:W-:-:S04]  /*3fa0*/  @!P0 IMAD R7, R99, R120, RZ ;  /* 0x0000007863078224 */ /* 0x000fc800078e02ff */
[----:B------:R-:W-:-:S05]  /*3fb0*/  @!P0 IMAD R103, R103, R22, R7 ;  /* 0x0000001667678224 */ /* 0x000fca00078e0207 */
[----:B------:R1:W-:Y:S01]  /*3fc0*/  @!P0 STG.E.U8 desc[UR36][R110.64+0x9], R103 ;  /* 0x000009676e008986 */ /* 0x0003e2000c101124 */
[----:B--2---:R-:W-:-:S05]  /*3fd0*/  @!P4 IADD3 R100, P0, R10, R124, RZ ;  /* 0x0000007c0a64c210 */ /* 0x004fca0007f1e0ff */
[----:B------:R-:W-:Y:S01]  /*3fe0*/  @!P4 IMAD.X R101, R11, 0x1, R122, P0 ;  /* 0x000000010b65c824 */ /* 0x000fe200000e067a */
[----:B------:R-:W-:-:S13]  /*3ff0*/  ISETP.LT.OR P0, PT, R3, 0x1, !P5 ;  /* 0x000000010300780c */ /* 0x000fda0006f01670 */
[----:B------:R-:W2:Y:S01]  /*4000*/  @!P0 LDG.E.U8 R23, desc[UR36][R96.64] ;  /* 0x0000002460178981 */ /* 0x000ea2000c1e1100 */
[----:B------:R-:W-:Y:S02]  /*4010*/  IMAD R99, R127, 0x180, RZ ;  /* 0x000001807f637824 */ /* 0x000fe400078e02ff */
[----:B------:R-:W-:-:S04]  /*4020*/  IMAD.WIDE.U32 R126, R126, 0x180, R10 ;  /* 0x000001807e7e7825 */ /* 0x000fc800078e000a */
[----:B-1----:R-:W-:Y:S02]  /*4030*/  IMAD.IADD R103, R127, 0x1, R99 ;  /* 0x000000017f677824 */ /* 0x002fe400078e0263 */
[----:B------:R-:W-:Y:S01]  /*4040*/  @!P0 IMAD.MOV.U32 R102, RZ, RZ, R126 ;  /* 0x000000ffff668224 */ /* 0x000fe200078e007e */
[----:B--2---:R-:W-:-:S05]  /*4050*/  @!P0 PRMT R117, R23, 0x8880, RZ ;  /* 0x0000888017758816 */ /* 0x004fca00000000ff */
[----:B------:R-:W-:-:S04]  /*4060*/  @!P0 IMAD R7, R117, R120, RZ ;  /* 0x0000007875078224 */ /* 0x000fc800078e02ff */
[----:B------:R-:W-:-:S05]  /*4070*/  @!P0 IMAD R111, R88, R22, R7 ;  /* 0x00000016586f8224 */ /* 0x000fca00078e0207 */
[----:B------:R1:W-:Y:S01]  /*4080*/  @!P0 STG.E.U8 desc[UR36][R102.64], R111 ;  /* 0x0000006f66008986 */ /* 0x0003e2000c101124 */
[----:B------:R-:W-:-:S13]  /*4090*/  ISETP.LT.OR P0, PT, R3, 0x2, !P5 ;  /* 0x000000020300780c */ /* 0x000fda0006f01670 */
[----:B------:R-:W2:Y:S01]  /*40a0*/  @!P0 LDG.E.U8 R23, desc[UR36][R96.64+0x1] ;  /* 0x0000012460178981 */ /* 0x000ea2000c1e1100 */
[----:B------:R-:W-:Y:S01]  /*40b0*/  ISETP.LT.OR P2, PT, R3, 0x12, !P6 ;  /* 0x000000120300780c */ /* 0x000fe20007741670 */
[----:B-1----:R-:W-:Y:S01]  /*40c0*/  @!P0 IMAD.MOV.U32 R102, RZ, RZ, R126 ;  /* 0x000000ffff668224 */ /* 0x002fe200078e007e */
[----:B------:R-:W-:Y:S02]  /*40d0*/  ISETP.GE.AND P3, PT, R6, 0x189, PT ;  /* 0x000001890600780c */ /* 0x000fe40003f66270 */
[----:B--2---:R-:W-:-:S05]  /*40e0*/  @!P0 PRMT R117, R23, 0x8880, RZ ;  /* 0x0000888017758816 */ /* 0x004fca00000000ff */
[----:B------:R-:W-:-:S04]  /*40f0*/  @!P0 IMAD R7, R117, R120, RZ ;  /* 0x0000007875078224 */ /* 0x000fc800078e02ff */
[----:B------:R-:W-:-:S05]  /*4100*/  @!P0 IMAD R119, R89, R22, R7 ;  /* 0x0000001659778224 */ /* 0x000fca00078e0207 */
[----:B------:R1:W-:Y:S01]  /*4110*/  @!P0 STG.E.U8 desc[UR36][R102.64+0x1], R119 ;  /* 0x0000017766008986 */ /* 0x0003e2000c101124 */
[----:B------:R-:W-:-:S05]  /*4120*/  @!P2 IADD3 R116, P0, R10, R124, RZ ;  /* 0x0000007c0a74a210 */ /* 0x000fca0007f1e0ff */
[----:B------:R-:W-:Y:S01]  /*4130*/  @!P2 IMAD.X R117, R11, 0x1, R122, P0 ;  /* 0x000000010b75a824 */ /* 0x000fe200000e067a */
[----:B------:R-:W-:-:S13]  /*4140*/  ISETP.LT.OR P0, PT, R3, 0x1, !P3 ;  /* 0x000000010300780c */ /* 0x000fda0005f01670 */
[----:B------:R-:W2:Y:S01]  /*4150*/  @!P0 LDG.E.U8 R23, desc[UR36][R20.64] ;  /* 0x0000002414178981 */ /* 0x000ea2000c1e1100 */
[----:B------:R-:W-:Y:S02]  /*4160*/  P2R R118, PR, RZ, 0x2 ;  /* 0x00000002ff767803 */ /* 0x000fe40000000000 */
[----:B------:R-:W-:-:S05]  /*4170*/  @!P0 IADD3 R88, P1, R124, R126, RZ ;  /* 0x0000007e7c588210 */ /* 0x000fca0007f3e0ff */
[----:B------:R-:W-:Y:S01]  /*4180*/  @!P0 IMAD.X R89, R103, 0x1, R122, P1 ;  /* 0x0000000167598824 */ /* 0x000fe200008e067a */
[----:B--2---:R-:W-:-:S05]  /*4190*/  @!P0 PRMT R111, R23, 0x8880, RZ ;  /* 0x00008880176f8816 */ /* 0x004fca00000000ff */
[----:B------:R-:W-:-:S04]  /*41a0*/  @!P0 IMAD R7, R111, R120, RZ ;  /* 0x000000786f078224 */ /* 0x000fc800078e02ff */
[----:B-1----:R-:W-:-:S05]  /*41b0*/  @!P0 IMAD R119, R90, R22, R7 ;  /* 0x000000165a778224 */ /* 0x002fca00078e0207 */
        /* <DEDUP_REMOVED lines=8> */
[----:B------:R-:W-:Y:S01]  /*4240*/  @!P0 STG.E.U8 desc[UR36][R110.64+0x1], R91 ;  /* 0x0000015b6e008986 */ /* 0x000fe2000c101124 */
[----:B------:R-:W-:-:S13]  /*4250*/  ISETP.LT.OR P0, PT, R3, 0x9, !P5 ;  /* 0x000000090300780c */ /* 0x000fda0006f01670 */
[----:B------:R-:W2:Y:S01]  /*4260*/  @!P0 LDG.E.U8 R23, desc[UR36][R96.64+0x8] ;  /* 0x0000082460178981 */ /* 0x000ea2000c1e1100 */
[----:B-1----:R-:W-:Y:S01]  /*4270*/  @!P0 IMAD.MOV.U32 R88, RZ, RZ, R126 ;  /* 0x000000ffff588224 */ /* 0x002fe200078e007e */
[----:B--2---:R-:W-:-:S05]  /*4280*/  @!P0 PRMT R89, R23, 0x8880, RZ ;  /* 0x0000888017598816 */ /* 0x004fca00000000ff */
[----:B------:R-:W-:Y:S02]  /*4290*/  @!P0 IMAD R7, R89, R120, RZ ;  /* 0x0000007859078224 */ /* 0x000fe400078e02ff */
[----:B------:R-:W-:Y:S02]  /*42a0*/  @!P0 IMAD.MOV.U32 R89, RZ, RZ, R103 ;  /* 0x000000ffff598224 */ /* 0x000fe400078e0067 */
        /* <DEDUP_REMOVED lines=19> */
[----:B------:R-:W3:Y:S01]  /*43e0*/  @!P0 LDG.E.U8 R23, desc[UR36][R20.64+0x9] ;  /* 0x0000092414178981 */ /* 0x000ee2000c1e1100 */
[----:B-1----:R-:W-:Y:S02]  /*43f0*/  @!P0 IADD3 R88, P3, R124, R126, RZ ;  /* 0x0000007e7c588210 */ /* 0x002fe40007f7e0ff */
[----:B------:R-:W-:-:S03]  /*4400*/  ISETP.NE.AND P5, PT, R138, RZ, PT ;  /* 0x000000ff8a00720c */ /* 0x000fc60003fa5270 */
[----:B------:R-:W-:Y:S01]  /*4410*/  @!P0 IMAD.X R89, R103, 0x1, R122, P3 ;  /* 0x0000000167598824 */ /* 0x000fe200018e067a */
[----:B---3--:R-:W-:-:S05]  /*4420*/  @!P0 PRMT R93, R23, 0x8880, RZ ;  /* 0x00008880175d8816 */ /* 0x008fca00000000ff */
[----:B------:R-:W-:-:S04]  /*4430*/  @!P0 IMAD R7, R93, R120, RZ ;  /* 0x000000785d078224 */ /* 0x000fc800078e02ff */
[----:B------:R-:W-:-:S05]  /*4440*/  @!P0 IMAD R95, R95, R22, R7 ;  /* 0x000000165f5f8224 */ /* 0x000fca00078e0207 */
[----:B------:R1:W-:Y:S01]  /*4450*/  @!P0 STG.E.U8 desc[UR36][R88.64+0x9], R95 ;  /* 0x0000095f58008986 */ /* 0x0003e2000c101124 */
[----:B------:R-:W-:-:S13]  /*4460*/  ISETP.LT.OR P0, PT, R3, 0x11, !P5 ;  /* 0x000000110300780c */ /* 0x000fda0006f01670 */
[----:B------:R-:W2:Y:S02]  /*4470*/  @!P0 LDG.E.U8 R23, desc[UR36][R4.64+0x10] ;  /* 0x0000102404178981 */ /* 0x000ea4000c1e1100 */
[----:B--2---:R-:W-:-:S05]  /*4480*/  @!P0 PRMT R91, R23, 0x8880, RZ ;  /* 0x00008880175b8816 */ /* 0x004fca00000000ff */
[----:B------:R-:W-:-:S04]  /*4490*/  @!P0 IMAD R7, R91, R120, RZ ;  /* 0x000000785b078224 */ /* 0x000fc800078e02ff */
[----:B------:R-:W-:-:S05]  /*44a0*/  @!P0 IMAD R91, R80, R22, R7 ;  /* 0x00000016505b8224 */ /* 0x000fca00078e0207 */
[----:B------:R2:W-:Y:S01]  /*44b0*/  @!P0 STG.E.U8 desc[UR36][R10.64+0x10], R91 ;  /* 0x0000105b0a008986 */ /* 0x0005e2000c101124 */
[----:B------:R-:W-:-:S13]  /*44c0*/  ISETP.LT.OR P0, PT, R3, 0x12, !P5 ;  /* 0x000000120300780c */ /* 0x000fda0006f01670 */
[----:B------:R-:W3:Y:S02]  /*44d0*/  @!P0 LDG.E.U8 R23, desc[UR36][R4.64+0x11] ;  /* 0x0000112404178981 */ /* 0x000ee4000c1e1100 */
[----:B---3--:R-:W-:-:S05]  /*44e0*/  @!P0 PRMT R80, R23, 0x8880, RZ ;  /* 0x0000888017508816 */ /* 0x008fca00000000ff */
[----:B-1----:R-:W-:-:S04]  /*44f0*/  @!P0 IMAD.MOV.U32 R89, RZ, RZ, R80 ;  /* 0x000000ffff598224 */ /* 0x002fc800078e0050 */
[----:B------:R-:W-:-:S04]  /*4500*/  @!P0 IMAD R7, R89, R120, RZ ;  /* 0x0000007859078224 */ /* 0x000fc800078e02ff */
[----:B------:R-:W-:-:S05]  /*4510*/  @!P0 IMAD R81, R81, R22, R7 ;  /* 0x0000001651518224 */ /* 0x000fca00078e0207 */
[----:B------:R1:W-:Y:S04]  /*4520*/  @!P0 STG.E.U8 desc[UR36][R10.64+0x11], R81 ;  /* 0x000011510a008986 */ /* 0x0003e8000c101124 */
[----:B------:R-:W2:Y:S02]  /*4530*/  @!P4 LDG.E.U8 R23, desc[UR36][R8.64+0x10] ;  /* 0x000010240817c981 */ /* 0x000ea4000c1e1100 */
[----:B--2---:R-:W-:-:S05]  /*4540*/  @!P4 PRMT R91, R23, 0x8880, RZ ;  /* 0x00008880175bc816 */ /* 0x004fca00000000ff */
[----:B------:R-:W-:-:S04]  /*4550*/  @!P4 IMAD R7, R91, R120, RZ ;  /* 0x000000785b07c224 */ /* 0x000fc800078e02ff */
[----:B------:R-:W-:-:S05]  /*4560*/  @!P4 IMAD R93, R82, R22, R7 ;  /* 0x00000016525dc224 */ /* 0x000fca00078e0207 */
[----:B------:R2:W-:Y:S04]  /*4570*/  @!P4 STG.E.U8 desc[UR36][R100.64+0x10], R93 ;  /* 0x0000105d6400c986 */ /* 0x0005e8000c101124 */
[----:B------:R-:W1:Y:S02]  /*4580*/  @!P2 LDG.E.U8 R23, desc[UR36][R8.64+0x11] ;  /* 0x000011240817a981 */ /* 0x000e64000c1e1100 */
[----:B-1----:R-:W-:-:S05]  /*4590*/  @!P2 PRMT R81, R23, 0x8880, RZ ;  /* 0x000088801751a816 */ /* 0x002fca00000000ff */
[----:B------:R-:W-:-:S04]  /*45a0*/  @!P2 IMAD R7, R81, R120, RZ ;  /* 0x000000785107a224 */ /* 0x000fc800078e02ff */
[----:B------:R-:W-:-:S05]  /*45b0*/  @!P2 IMAD R83, R83, R22, R7 ;  /* 0x000000165353a224 */ /* 0x000fca00078e0207 */
[----:B------:R1:W-:Y:S01]  /*45c0*/  @!P2 STG.E.U8 desc[UR36][R116.64+0x11], R83 ;  /* 0x000011537400a986 */ /* 0x0003e2000c101124 */
[----:B------:R-:W-:-:S13]  /*45d0*/  ISETP.LT.OR P2, PT, R3, 0x19, !P5 ;  /* 0x000000190300780c */ /* 0x000fda0006f41670 */
[----:B------:R-:W3:Y:S02]  /*45e0*/  @!P2 LDG.E.U8 R23, desc[UR36][R4.64+0x18] ;  /* 0x000018240417a981 */ /* 0x000ee4000c1e1100 */
[----:B---3--:R-:W-:-:S05]  /*45f0*/  @!P2 PRMT R81, R23, 0x8880, RZ ;  /* 0x000088801751a816 */ /* 0x008fca00000000ff */
[----:B------:R-:W-:-:S04]  /*4600*/  @!P2 IMAD R7, R81, R120, RZ ;  /* 0x000000785107a224 */ /* 0x000fc800078e02ff */
[----:B--2---:R-:W-:-:S05]  /*4610*/  @!P2 IMAD R93, R84, R22, R7 ;  /* 0x00000016545da224 */ /* 0x004fca00078e0207 */
[----:B------:R2:W-:Y:S01]  /*4620*/  @!P2 STG.E.U8 desc[UR36][R10.64+0x18], R93 ;  /* 0x0000185d0a00a986 */ /* 0x0005e2000c101124 */
[----:B------:R-:W-:-:S13]  /*4630*/  ISETP.LT.OR P2, PT, R3, 0x1a, !P5 ;  /* 0x0000001a0300780c */ /* 0x000fda0006f41670 */
[----:B------:R-:W3:Y:S01]  /*4640*/  @!P2 LDG.E.U8 R23, desc[UR36][R4.64+0x19] ;  /* 0x000019240417a981 */ /* 0x000ee2000c1e1100 */
[----:B------:R-:W-:Y:S02]  /*4650*/  ISETP.LT.OR P0, PT, R3, 0x19, !P6 ;  /* 0x000000190300780c */ /* 0x000fe40007701670 */
[----:B---3--:R-:W-:-:S05]  /*4660*/  @!P2 PRMT R81, R23, 0x8880, RZ ;  /* 0x000088801751a816 */ /* 0x008fca00000000ff */
[----:B------:R-:W-:-:S04]  /*4670*/  @!P2 IMAD R7, R81, R120, RZ ;  /* 0x000000785107a224 */ /* 0x000fc800078e02ff */
[----:B------:R-:W-:-:S05]  /*4680*/  @!P2 IMAD R85, R85, R22, R7 ;  /* 0x000000165555a224 */ /* 0x000fca00078e0207 */
[----:B------:R3:W-:Y:S04]  /*4690*/  @!P2 STG.E.U8 desc[UR36][R10.64+0x19], R85 ;  /* 0x000019550a00a986 */ /* 0x0007e8000c101124 */
[----:B------:R-:W1:Y:S01]  /*46a0*/  @!P0 LDG.E.U8 R23, desc[UR36][R8.64+0x18] ;  /* 0x0000182408178981 */ /* 0x000e62000c1e1100 */
[----:B------:R-:W-:Y:S02]  /*46b0*/  ISETP.LT.OR P4, PT, R3, 0x1a, !P6 ;  /* 0x0000001a0300780c */ /* 0x000fe40007781670 */
[----:B------:R-:W-:-:S05]  /*46c0*/  @!P0 IADD3 R88, P3, R10, R124, RZ ;  /* 0x0000007c0a588210 */ /* 0x000fca0007f7e0ff */
[----:B------:R-:W-:-:S06]  /*46d0*/  @!P0 IMAD.X R89, R11, 0x1, R122, P3 ;  /* 0x000000010b598824 */ /* 0x000fcc00018e067a */
[----:B------:R-:W-:-:S05]  /*46e0*/  @!P4 IADD3 R90, P3, R10, R124, RZ ;  /* 0x0000007c0a5ac210 */ /* 0x000fca0007f7e0ff */
[----:B------:R-:W-:Y:S01]  /*46f0*/  @!P4 IMAD.X R91, R11, 0x1, R122, P3 ;  /* 0x000000010b5bc824 */ /* 0x000fe200018e067a */
[----:B------:R-:W-:Y:S02]  /*4700*/  ISETP.LT.OR P3, PT, R3, 0x21, !P6 ;  /* 0x000000210300780c */ /* 0x000fe40007761670 */
[----:B-1----:R-:W-:-:S05]  /*4710*/  @!P0 PRMT R83, R23, 0x8880, RZ ;  /* 0x0000888017538816 */ /* 0x002fca00000000ff */
[----:B------:R-:W-:-:S04]  /*4720*/  @!P0 IMAD R7, R83, R120, RZ ;  /* 0x0000007853078224 */ /* 0x000fc800078e02ff */
[----:B--2---:R-:W-:-:S05]  /*4730*/  @!P0 IMAD R93, R86, R22, R7 ;  /* 0x00000016565d8224 */ /* 0x004fca00078e0207 */
[----:B------:R-:W-:Y:S04]  /*4740*/  @!P0 STG.E.U8 desc[UR36][R88.64+0x18], R93 ;  /* 0x0000185d58008986 */ /* 0x000fe8000c101124 */
[----:B------:R-:W3:Y:S01]  /*4750*/  @!P4 LDG.E.U8 R23, desc[UR36][R8.64+0x19] ;  /* 0x000019240817c981 */ /* 0x000ee2000c1e1100 */
[----:B------:R-:W-:-:S05]  /*4760*/  @!P3 IADD3 R80, P2, R10, R124, RZ ;  /* 0x0000007c0a50b210 */ /* 0x000fca0007f5e0ff */
[----:B------:R-:W-:Y:S01]  /*4770*/  @!P3 IMAD.X R81, R11, 0x1, R122, P2 ;  /* 0x000000010b51b824 */ /* 0x000fe200010e067a */
[----:B------:R-:W-:Y:S02]  /*4780*/  ISETP.LT.OR P2, PT, R3, 0x22, !P6 ;  /* 0x000000220300780c */ /* 0x000fe40007741670 */
[----:B------:R-:W-:-:S11]  /*4790*/  ISETP.NE.AND P3, PT, R137, RZ, PT ;  /* 0x000000ff8900720c */ /* 0x000fd60003f65270 */
[----:B------:R-:W-:-:S05]  /*47a0*/  @!P2 IADD3 R82, P0, R10, R124, RZ ;  /* 0x0000007c0a52a210 */ /* 0x000fca0007f1e0ff */
[----:B------:R-:W-:Y:S01]  /*47b0*/  @!P2 IMAD.X R83, R11, 0x1, R122, P0 ;  /* 0x000000010b53a824 */ /* 0x000fe200000e067a */
[----:B------:R-:W-:Y:S02]  /*47c0*/  ISETP.LT.OR P0, PT, R3, 0x11, !P3 ;  /* 0x000000110300780c */ /* 0x000fe40005f01670 */
[----:B---3--:R-:W-:-:S05]  /*47d0*/  @!P4 PRMT R85, R23, 0x8880, RZ ;  /* 0x000088801755c816 */ /* 0x008fca00000000ff */
[----:B------:R-:W-:-:S04]  /*47e0*/  @!P4 IMAD R7, R85, R120, RZ ;  /* 0x000000785507c224 */ /* 0x000fc800078e02ff */
[----:B------:R-:W-:-:S05]  /*47f0*/  @!P4 IMAD R87, R87, R22, R7 ;  /* 0x000000165757c224 */ /* 0x000fca00078e0207 */
[----:B------:R1:W-:Y:S04]  /*4800*/  @!P4 STG.E.U8 desc[UR36][R90.64+0x19], R87 ;  /* 0x000019575a00c986 */ /* 0x0003e8000c101124 */
[----:B------:R-:W2:Y:S02]  /*4810*/  @!P0 LDG.E.U8 R23, desc[UR36][R112.64+0x10] ;  /* 0x0000102470178981 */ /* 0x000ea4000c1e1100 */
[----:B--2---:R-:W-:-:S05]  /*4820*/  @!P0 PRMT R85, R23, 0x8880, RZ ;  /* 0x0000888017558816 */ /* 0x004fca00000000ff */
[----:B------:R-:W-:-:S04]  /*4830*/  @!P0 IMAD R7, R85, R120, RZ ;  /* 0x0000007855078224 */ /* 0x000fc800078e02ff */
[----:B------:R-:W-:-:S05]  /*4840*/  @!P0 IMAD R85, R72, R22, R7 ;  /* 0x0000001648558224 */ /* 0x000fca00078e0207 */
[----:B------:R2:W-:Y:S01]  /*4850*/  @!P0 STG.E.U8 desc[UR36][R106.64+0x10], R85 ;  /* 0x000010556a008986 */ /* 0x0005e2000c101124 */
[----:B------:R-:W-:-:S13]  /*4860*/  ISETP.LT.OR P0, PT, R3, 0x12, !P3 ;  /* 0x000000120300780c */ /* 0x000fda0005f01670 */
[----:B------:R-:W3:Y:S01]  /*4870*/  @!P0 LDG.E.U8 R23, desc[UR36][R112.64+0x11] ;  /* 0x0000112470178981 */ /* 0x000ee2000c1e1100 */
[----:B------:R-:W-:Y:S02]  /*4880*/  P2R R86, PR, RZ, 0x4 ;  /* 0x00000004ff567803 */ /* 0x000fe40000000000 */
[----:B------:R-:W-:Y:S02]  /*4890*/  ISETP.NE.AND P2, PT, R134, RZ, PT ;  /* 0x000000ff8600720c */ /* 0x000fe40003f45270 */
[----:B---3--:R-:W-:-:S05]  /*48a0*/  @!P0 PRMT R72, R23, 0x8880, RZ ;  /* 0x0000888017488816 */ /* 0x008fca00000000ff */
[----:B-1----:R-:W-:-:S04]  /*48b0*/  @!P0 IMAD.MOV.U32 R87, RZ, RZ, R72 ;  /* 0x000000ffff578224 */ /* 0x002fc800078e0048 */
        /* <DEDUP_REMOVED lines=15> */
[----:B-1----:R-:W-:-:S05]  /*49b0*/  @!P0 PRMT R87, R23, 0x8880, RZ ;  /* 0x0000888017578816 */ /* 0x002fca00000000ff */
        /* <DEDUP_REMOVED lines=8> */
[----:B------:R-:W-:Y:S01]  /*4a40*/  @!P0 STG.E.U8 desc[UR36][R106.64+0x18], R87 ;  /* 0x000018576a008986 */ /* 0x000fe2000c101124 */
[----:B------:R-:W-:-:S13]  /*4a50*/  ISETP.LT.OR P0, PT, R3, 0x1a, !P3 ;  /* 0x0000001a0300780c */ /* 0x000fda0005f01670 */
[----:B------:R-:W2:Y:S02]  /*4a60*/  @!P0 LDG.E.U8 R23, desc[UR36][R112.64+0x19] ;  /* 0x0000192470178981 */ /* 0x000ea4000c1e1100 */
        /* <DEDUP_REMOVED lines=13> */
[----:B------:R-:W2:Y:S01]  /*4b40*/  @!P0 LDG.E.U8 R23, desc[UR36][R12.64+0x19] ;  /* 0x000019240c178981 */ /* 0x000ea2000c1e1100 */
[----:B------:R-:W-:Y:S02]  /*4b50*/  @!P0 IADD3 R74, P4, R114, R124, RZ ;  /* 0x0000007c724a8210 */ /* 0x000fe40007f9e0ff */
[----:B------:R-:W-:-:S03]  /*4b60*/  ISETP.NE.AND P1, PT, R118, RZ, PT ;  /* 0x000000ff7600720c */ /* 0x000fc60003f25270 */
[----:B------:R-:W-:Y:S01]  /*4b70*/  @!P0 IMAD.X R75, R115, 0x1, R122, P4 ;  /* 0x00000001734b8824 */ /* 0x000fe200020e067a */
[----:B--2---:R-:W-:-:S05]  /*4b80*/  @!P0 PRMT R77, R23, 0x8880, RZ ;  /* 0x00008880174d8816 */ /* 0x004fca00000000ff */
[----:B------:R-:W-:-:S04]  /*4b90*/  @!P0 IMAD R7, R77, R120, RZ ;  /* 0x000000784d078224 */ /* 0x000fc800078e02ff */
[----:B------:R-:W-:-:S05]  /*4ba0*/  @!P0 IMAD R79, R79, R22, R7 ;  /* 0x000000164f4f8224 */ /* 0x000fca00078e0207 */
[----:B------:R2:W-:Y:S01]  /*4bb0*/  @!P0 STG.E.U8 desc[UR36][R74.64+0x19], R79 ;  /* 0x0000194f4a008986 */ /* 0x0005e2000c101124 */
[----:B------:R-:W-:-:S13]  /*4bc0*/  ISETP.LT.OR P0, PT, R3, 0x11, !P1 ;  /* 0x000000110300780c */ /* 0x000fda0004f01670 */
[----:B------:R-:W3:Y:S01]  /*4bd0*/  @!P0 LDG.E.U8 R23, desc[UR36][R104.64+0x10] ;  /* 0x0000102468178981 */ /* 0x000ee2000c1e1100 */
[----:B-1----:R-:W-:Y:S01]  /*4be0*/  @!P0 IMAD.MOV.U32 R72, RZ, RZ, R108 ;  /* 0x000000ffff488224 */ /* 0x002fe200078e006c */
[----:B---3--:R-:W-:-:S05]  /*4bf0*/  @!P0 PRMT R73, R23, 0x8880, RZ ;  /* 0x0000888017498816 */ /* 0x008fca00000000ff */
[----:B------:R-:W-:Y:S02]  /*4c00*/  @!P0 IMAD R7, R73, R120, RZ ;  /* 0x0000007849078224 */ /* 0x000fe400078e02ff */
[----:B------:R-:W-:Y:S02]  /*4c10*/  @!P0 IMAD.MOV.U32 R73, RZ, RZ, R109 ;  /* 0x000000ffff498224 */ /* 0x000fe400078e006d */
[----:B------:R-:W-:-:S05]  /*4c20*/  @!P0 IMAD R77, R64, R22, R7 ;  /* 0x00000016404d8224 */ /* 0x000fca00078e0207 */
[----:B------:R1:W-:Y:S01]  /*4c30*/  @!P0 STG.E.U8 desc[UR36][R72.64+0x10], R77 ;  /* 0x0000104d48008986 */ /* 0x0003e2000c101124 */
[----:B------:R-:W-:-:S13]  /*4c40*/  ISETP.LT.OR P0, PT, R3, 0x12, !P1 ;  /* 0x000000120300780c */ /* 0x000fda0004f01670 */
[----:B------:R-:W2:Y:S01]  /*4c50*/  @!P0 LDG.E.U8 R23, desc[UR36][R104.64+0x11] ;  /* 0x0000112468178981 */ /* 0x000ea2000c1e1100 */
[----:B------:R-:W-:Y:S01]  /*4c60*/  @!P0 IMAD.MOV.U32 R64, RZ, RZ, R108 ;  /* 0x000000ffff408224 */ /* 0x000fe200078e006c */
[----:B------:R-:W-:Y:S02]  /*4c70*/  ISETP.GE.AND P4, PT, R6, 0x109, PT ;  /* 0x000001090600780c */ /* 0x000fe40003f86270 */
[----:B--2---:R-:W-:-:S05]  /*4c80*/  @!P0 PRMT R75, R23, 0x8880, RZ ;  /* 0x00008880174b8816 */ /* 0x004fca00000000ff */
[----:B------:R-:W-:-:S04]  /*4c90*/  @!P0 IMAD R7, R75, R120, RZ ;  /* 0x000000784b078224 */ /* 0x000fc800078e02ff */
[----:B------:R-:W-:Y:S02]  /*4ca0*/  @!P0 IMAD R79, R65, R22, R7 ;  /* 0x00000016414f8224 */ /* 0x000fe400078e0207 */
[----:B------:R-:W-:-:S05]  /*4cb0*/  @!P0 IMAD.MOV.U32 R65, RZ, RZ, R109 ;  /* 0x000000ffff418224 */ /* 0x000fca00078e006d */
[----:B------:R2:W-:Y:S01]  /*4cc0*/  @!P0 STG.E.U8 desc[UR36][R64.64+0x11], R79 ;  /* 0x0000114f40008986 */ /* 0x0005e2000c101124 */
[----:B------:R-:W-:-:S13]  /*4cd0*/  ISETP.LT.OR P0, PT, R3, 0x11, !P4 ;  /* 0x000000110300780c */ /* 0x000fda0006701670 */
[----:B------:R-:W1:Y:S01]  /*4ce0*/  @!P0 LDG.E.U8 R23, desc[UR36][R14.64+0x10] ;  /* 0x000010240e178981 */ /* 0x000e62000c1e1100 */
[----:B------:R-:W-:-:S05]  /*4cf0*/  @!P0 IADD3 R74, P4, R108, R124, RZ ;  /* 0x0000007c6c4a8210 */ /* 0x000fca0007f9e0ff */
[----:B------:R-:W-:Y:S01]  /*4d00*/  @!P0 IMAD.X R75, R109, 0x1, R122, P4 ;  /* 0x000000016d4b8824 */ /* 0x000fe200020e067a */
[----:B------:R-:W-:Y:S02]  /*4d10*/  ISETP.GE.AND P4, PT, R6, 0x109, PT ;  /* 0x000001090600780c */ /* 0x000fe40003f86270 */
[----:B-1----:R-:W-:-:S05]  /*4d20*/  @!P0 PRMT R73, R23, 0x8880, RZ ;  /* 0x0000888017498816 */ /* 0x002fca00000000ff */
[----:B------:R-:W-:-:S04]  /*4d30*/  @!P0 IMAD R7, R73, R120, RZ ;  /* 0x0000007849078224 */ /* 0x000fc800078e02ff */
[----:B------:R-:W-:-:S05]  /*4d40*/  @!P0 IMAD R73, R66, R22, R7 ;  /* 0x0000001642498224 */ /* 0x000fca00078e0207 */
[----:B------:R-:W-:Y:S01]  /*4d50*/  @!P0 STG.E.U8 desc[UR36][R74.64+0x10], R73 ;  /* 0x000010494a008986 */ /* 0x000fe2000c101124 */
[----:B------:R-:W-:-:S13]  /*4d60*/  ISETP.LT.OR P0, PT, R3, 0x12, !P4 ;  /* 0x000000120300780c */ /* 0x000fda0006701670 */
[----:B------:R-:W3:Y:S01]  /*4d70*/  @!P0 LDG.E.U8 R23, desc[UR36][R14.64+0x11] ;  /* 0x000011240e178981 */ /* 0x000ee2000c1e1100 */
[----:B--2---:R-:W-:-:S05]  /*4d80*/  @!P0 IADD3 R64, P4, R108, R124, RZ ;  /* 0x0000007c6c408210 */ /* 0x004fca0007f9e0ff */
[----:B------:R-:W-:Y:S01]  /*4d90*/  @!P0 IMAD.X R65, R109, 0x1, R122, P4 ;  /* 0x000000016d418824 */ /* 0x000fe200020e067a */
[----:B---3--:R-:W-:-:S05]  /*4da0*/  @!P0 PRMT R77, R23, 0x8880, RZ ;  /* 0x00008880174d8816 */ /* 0x008fca00000000ff */
        /* <DEDUP_REMOVED lines=15> */
[----:B------:R-:W-:Y:S02]  /*4ea0*/  ISETP.GE.AND P4, PT, R6, 0x109, PT ;  /* 0x000001090600780c */ /* 0x000fe40003f86270 */
        /* <DEDUP_REMOVED lines=8> */
[----:B------:R-:W-:Y:S02]  /*4f30*/  ISETP.GE.AND P4, PT, R6, 0x109, PT ;  /* 0x000001090600780c */ /* 0x000fe40003f86270 */
[----:B--2---:R-:W-:-:S05]  /*4f40*/  @!P0 PRMT R73, R23, 0x8880, RZ ;  /* 0x0000888017498816 */ /* 0x004fca00000000ff */
[----:B------:R-:W-:-:S04]  /*4f50*/  @!P0 IMAD R7, R73, R120, RZ ;  /* 0x0000007849078224 */ /* 0x000fc800078e02ff */
[----:B------:R-:W-:-:S05]  /*4f60*/  @!P0 IMAD R73, R70, R22, R7 ;  /* 0x0000001646498224 */ /* 0x000fca00078e0207 */
[----:B------:R2:W-:Y:S01]  /*4f70*/  @!P0 STG.E.U8 desc[UR36][R66.64+0x18], R73 ;  /* 0x0000184942008986 */ /* 0x0005e2000c101124 */
[----:B------:R-:W-:-:S13]  /*4f80*/  ISETP.LT.OR P0, PT, R3, 0x1a, !P4 ;  /* 0x0000001a0300780c */ /* 0x000fda0006701670 */
[----:B------:R-:W3:Y:S01]  /*4f90*/  @!P0 LDG.E.U8 R23, desc[UR36][R14.64+0x19] ;  /* 0x000019240e178981 */ /* 0x000ee2000c1e1100 */
[----:B------:R-:W-:-:S05]  /*4fa0*/  @!P0 IADD3 R68, P4, R108, R124, RZ ;  /* 0x0000007c6c448210 */ /* 0x000fca0007f9e0ff */
[----:B-1----:R-:W-:Y:S01]  /*4fb0*/  @!P0 IMAD.X R69, R109, 0x1, R122, P4 ;  /* 0x000000016d458824 */ /* 0x002fe200020e067a */
[----:B------:R-:W-:Y:S02]  /*4fc0*/  ISETP.GE.AND P4, PT, R6, 0x181, PT ;  /* 0x000001810600780c */ /* 0x000fe40003f86270 */
[----:B---3--:R-:W-:-:S05]  /*4fd0*/  @!P0 PRMT R65, R23, 0x8880, RZ ;  /* 0x0000888017418816 */ /* 0x008fca00000000ff */
[----:B------:R-:W-:-:S04]  /*4fe0*/  @!P0 IMAD R7, R65, R120, RZ ;  /* 0x0000007841078224 */ /* 0x000fc800078e02ff */
[----:B------:R-:W-:-:S05]  /*4ff0*/  @!P0 IMAD R71, R71, R22, R7 ;  /* 0x0000001647478224 */ /* 0x000fca00078e0207 */
[----:B------:R-:W-:Y:S01]  /*5000*/  @!P0 STG.E.U8 desc[UR36][R68.64+0x19], R71 ;  /* 0x0000194744008986 */ /* 0x000fe2000c101124 */
[----:B------:R-:W-:-:S13]  /*5010*/  ISETP.LT.OR P0, PT, R3, 0x11, !P4 ;  /* 0x000000110300780c */ /* 0x000fda0006701670 */
[----:B------:R-:W3:Y:S01]  /*5020*/  @!P0 LDG.E.U8 R23, desc[UR36][R96.64+0x10] ;  /* 0x0000102460178981 */ /* 0x000ee2000c1e1100 */
[----:B------:R-:W-:Y:S01]  /*5030*/  @!P0 IMAD.MOV.U32 R64, RZ, RZ, R126 ;  /* 0x000000ffff408224 */ /* 0x000fe200078e007e */
[----:B---3--:R-:W-:-:S05]  /*5040*/  @!P0 PRMT R65, R23, 0x8880, RZ ;  /* 0x0000888017418816 */ /* 0x008fca00000000ff */
[----:B------:R-:W-:Y:S02]  /*5050*/  @!P0 IMAD R7, R65, R120, RZ ;  /* 0x0000007841078224 */ /* 0x000fe400078e02ff */
[----:B------:R-:W-:Y:S02]  /*5060*/  IMAD.IADD R65, R99, 0x1, R127 ;  /* 0x0000000163417824 */ /* 0x000fe400078e027f */
[----:B--2---:R-:W-:-:S05]  /*5070*/  @!P0 IMAD R67, R56, R22, R7 ;  /* 0x0000001638438224 */ /* 0x004fca00078e0207 */
[----:B------:R1:W-:Y:S01]  /*5080*/  @!P0 STG.E.U8 desc[UR36][R64.64+0x10], R67 ;  /* 0x0000104340008986 */ /* 0x0003e2000c101124 */
[----:B------:R-:W-:-:S13]  /*5090*/  ISETP.LT.OR P0, PT, R3, 0x12, !P4 ;  /* 0x000000120300780c */ /* 0x000fda0006701670 */
[----:B------:R-:W2:Y:S01]  /*50a0*/  @!P0 LDG.E.U8 R23, desc[UR36][R96.64+0x11] ;  /* 0x0000112460178981 */ /* 0x000ea2000c1e1100 */
[----:B------:R-:W-:Y:S02]  /*50b0*/  @!P0 IMAD.MOV.U32 R66, RZ, RZ, R126 ;  /* 0x000000ffff428224 */ /* 0x000fe400078e007e */
[----:B-1----:R-:W-:Y:S01]  /*50c0*/  @!P0 IMAD.MOV.U32 R67, RZ, RZ, R65 ;  /* 0x000000ffff438224 */ /* 0x002fe200078e0041 */
        /* <DEDUP_REMOVED lines=16> */
[----:B-1----:R-:W-:-:S05]  /*51d0*/  @!P0 IADD3 R66, P4, R124, R126, RZ ;  /* 0x0000007e7c428210 */ /* 0x002fca0007f9e0ff */
[----:B------:R-:W-:Y:S01]  /*51e0*/  @!P0 IMAD.X R67, R65, 0x1, R122, P4 ;  /* 0x0000000141438824 */ /* 0x000fe200020e067a */
[----:B------:R-:W-:Y:S02]  /*51f0*/  ISETP.GE.AND P4, PT, R6, 0x181, PT ;  /* 0x000001810600780c */ /* 0x000fe40003f86270 */
[----:B---3--:R-:W-:-:S05]  /*5200*/  @!P0 PRMT R69, R23, 0x8880, RZ ;  /* 0x0000888017458816 */ /* 0x008fca00000000ff */
[----:B------:R-:W-:-:S04]  /*5210*/  @!P0 IMAD R7, R69, R120, RZ ;  /* 0x0000007845078224 */ /* 0x000fc800078e02ff */
[----:B------:R-:W-:-:S05]  /*5220*/  @!P0 IMAD R59, R59, R22, R7 ;  /* 0x000000163b3b8224 */ /* 0x000fca00078e0207 */
[----:B------:R-:W-:Y:S01]  /*5230*/  @!P0 STG.E.U8 desc[UR36][R66.64+0x11], R59 ;  /* 0x0000113b42008986 */ /* 0x000fe2000c101124 */
[----:B------:R-:W-:-:S13]  /*5240*/  ISETP.LT.OR P0, PT, R3, 0x19, !P4 ;  /* 0x000000190300780c */ /* 0x000fda0006701670 */
[----:B------:R-:W3:Y:S01]  /*5250*/  @!P0 LDG.E.U8 R23, desc[UR36][R96.64+0x18] ;  /* 0x0000182460178981 */ /* 0x000ee2000c1e1100 */
[----:B--2---:R-:W-:Y:S01]  /*5260*/  @!P0 IMAD.MOV.U32 R56, RZ, RZ, R126 ;  /* 0x000000ffff388224 */ /* 0x004fe200078e007e */
[----:B---3--:R-:W-:-:S05]  /*5270*/  @!P0 PRMT R57, R23, 0x8880, RZ ;  /* 0x0000888017398816 */ /* 0x008fca00000000ff */
        /* <DEDUP_REMOVED lines=42> */
[----:B------:R1:W-:Y:S01]  /*5520*/  @!P0 STG.E.U8 desc[UR36][R10.64+0x21], R49 ;  /* 0x000021310a008986 */ /* 0x0003e2000c101124 */
[----:B------:R-:W-:-:S13]  /*5530*/  ISETP.LT.OR P0, PT, R3, 0x29, !P6 ;  /* 0x000000290300780c */ /* 0x000fda0007701670 */
[----:B------:R-:W-:-:S05]  /*5540*/  @!P0 IADD3 R56, P4, R10, R124, RZ ;  /* 0x0000007c0a388210 */ /* 0x000fca0007f9e0ff */
[----:B------:R-:W-:Y:S01]  /*5550*/  @!P0 IMAD.X R57, R11, 0x1, R122, P4 ;  /* 0x000000010b398824 */ /* 0x000fe200020e067a */
[----:B------:R-:W-:-:S13]  /*5560*/  ISETP.LT.OR P4, PT, R3, 0x21, !P6 ;  /* 0x000000210300780c */ /* 0x000fda0007781670 */
[----:B------:R-:W2:Y:S01]  /*5570*/  @!P4 LDG.E.U8 R23, desc[UR36][R8.64+0x20] ;  /* 0x000020240817c981 */ /* 0x000ea2000c1e1100 */
[----:B------:R-:W-:Y:S02]  /*5580*/  ISETP.LT.OR P6, PT, R3, 0x2a, !P6 ;  /* 0x0000002a0300780c */ /* 0x000fe400077c1670 */
[----:B--2---:R-:W-:-:S05]  /*5590*/  @!P4 PRMT R59, R23, 0x8880, RZ ;  /* 0x00008880173bc816 */ /* 0x004fca00000000ff */
[----:B------:R-:W-:-:S04]  /*55a0*/  @!P4 IMAD R7, R59, R120, RZ ;  /* 0x000000783b07c224 */ /* 0x000fc800078e02ff */
[----:B------:R-:W-:-:S05]  /*55b0*/  @!P4 IMAD R61, R50, R22, R7 ;  /* 0x00000016323dc224 */ /* 0x000fca00078e0207 */
[----:B------:R2:W-:Y:S01]  /*55c0*/  @!P4 STG.E.U8 desc[UR36][R80.64+0x20], R61 ;  /* 0x0000203d5000c986 */ /* 0x0005e2000c101124 */
[----:B------:R-:W-:-:S05]  /*55d0*/  @!P6 IADD3 R58, P4, R10, R124, RZ ;  /* 0x0000007c0a3ae210 */ /* 0x000fca0007f9e0ff */
[----:B------:R-:W-:Y:S01]  /*55e0*/  @!P6 IMAD.X R59, R11, 0x1, R122, P4 ;  /* 0x000000010b3be824 */ /* 0x000fe200020e067a */
[----:B------:R-:W-:-:S13]  /*55f0*/  ISETP.NE.AND P4, PT, R86, RZ, PT ;  /* 0x000000ff5600720c */ /* 0x000fda0003f85270 */
[----:B------:R-:W1:Y:S02]  /*5600*/  @!P4 LDG.E.U8 R23, desc[UR36][R8.64+0x21] ;  /* 0x000021240817c981 */ /* 0x000e64000c1e1100 */
[----:B-1----:R-:W-:-:S05]  /*5610*/  @!P4 PRMT R49, R23, 0x8880, RZ ;  /* 0x000088801731c816 */ /* 0x002fca00000000ff */
[----:B------:R-:W-:-:S04]  /*5620*/  @!P4 IMAD R7, R49, R120, RZ ;  /* 0x000000783107c224 */ /* 0x000fc800078e02ff */
[----:B------:R-:W-:-:S05]  /*5630*/  @!P4 IMAD R51, R51, R22, R7 ;  /* 0x000000163333c224 */ /* 0x000fca00078e0207 */
[----:B------:R1:W-:Y:S01]  /*5640*/  @!P4 STG.E.U8 desc[UR36][R82.64+0x21], R51 ;  /* 0x000021335200c986 */ /* 0x0003e2000c101124 */
[----:B------:R-:W-:-:S13]  /*5650*/  ISETP.LT.OR P4, PT, R3, 0x29, !P5 ;  /* 0x000000290300780c */ /* 0x000fda0006f81670 */
[----:B------:R-:W3:Y:S01]  /*5660*/  @!P4 LDG.E.U8 R23, desc[UR36][R4.64+0x28] ;  /* 0x000028240417c981 */ /* 0x000ee2000c1e1100 */
[----:B------:R-:W-:Y:S02]  /*5670*/  ISETP.LT.OR P5, PT, R3, 0x2a, !P5 ;  /* 0x0000002a0300780c */ /* 0x000fe40006fa1670 */
[----:B---3--:R-:W-:-:S05]  /*5680*/  @!P4 PRMT R49, R23, 0x8880, RZ ;  /* 0x000088801731c816 */ /* 0x008fca00000000ff */
[----:B------:R-:W-:-:S04]  /*5690*/  @!P4 IMAD R7, R49, R120, RZ ;  /* 0x000000783107c224 */ /* 0x000fc800078e02ff */
[----:B--2---:R-:W-:-:S05]  /*56a0*/  @!P4 IMAD R61, R52, R22, R7 ;  /* 0x00000016343dc224 */ /* 0x004fca00078e0207 */
[----:B------:R-:W-:Y:S04]  /*56b0*/  @!P4 STG.E.U8 desc[UR36][R10.64+0x28], R61 ;  /* 0x0000283d0a00c986 */ /* 0x000fe8000c101124 */
[----:B------:R-:W2:Y:S02]  /*56c0*/  @!P5 LDG.E.U8 R23, desc[UR36][R4.64+0x29] ;  /* 0x000029240417d981 */ /* 0x000ea4000c1e1100 */
[----:B--2---:R-:W-:-:S05]  /*56d0*/  @!P5 PRMT R49, R23, 0x8880, RZ ;  /* 0x000088801731d816 */ /* 0x004fca00000000ff */
[----:B------:R-:W-:-:S04]  /*56e0*/  @!P5 IMAD R7, R49, R120, RZ ;  /* 0x000000783107d224 */ /* 0x000fc800078e02ff */
[----:B------:R-:W-:-:S05]  /*56f0*/  @!P5 IMAD R53, R53, R22, R7 ;  /* 0x000000163535d224 */ /* 0x000fca00078e0207 */
[----:B------:R2:W-:Y:S04]  /*5700*/  @!P5 STG.E.U8 desc[UR36][R10.64+0x29], R53 ;  /* 0x000029350a00d986 */ /* 0x0005e8000c101124 */
[----:B------:R-:W0:Y:S01]  /*5710*/  @!P0 LDG.E.U8 R23, desc[UR36][R8.64+0x28] ;  /* 0x0000282408178981 */ /* 0x000e22000c1e1100 */
[----:B------:R-:W-:Y:S02]  /*5720*/  ISETP.LT.OR P4, PT, R3, 0x21, !P2 ;  /* 0x000000210300780c */ /* 0x000fe40005781670 */
[----:B0-----:R-:W-:-:S05]  /*5730*/  @!P0 PRMT R5, R23, 0x8880, RZ ;  /* 0x0000888017058816 */ /* 0x001fca00000000ff */
[----:B------:R-:W-:-:S04]  /*5740*/  @!P0 IMAD R7, R5, R120, RZ ;  /* 0x0000007805078224 */ /* 0x000fc800078e02ff */
[----:B-1----:R-:W-:-:S05]  /*5750*/  @!P0 IMAD R51, R54, R22, R7 ;  /* 0x0000001636338224 */ /* 0x002fca00078e0207 */
[----:B------:R-:W-:Y:S04]  /*5760*/  @!P0 STG.E.U8 desc[UR36][R56.64+0x28], R51 ;  /* 0x0000283338008986 */ /* 0x000fe8000c101124 */
[----:B------:R-:W2:Y:S01]  /*5770*/  @!P6 LDG.E.U8 R23, desc[UR36][R8.64+0x29] ;  /* 0x000029240817e981 */ /* 0x000ea2000c1e1100 */
[----:B------:R-:W-:Y:S02]  /*5780*/  ISETP.LT.OR P0, PT, R3, 0x22, !P2 ;  /* 0x000000220300780c */ /* 0x000fe40005701670 */
[----:B------:R-:W-:-:S05]  /*5790*/  @!P4 IADD3 R48, P5, R114, R124, RZ ;  /* 0x0000007c7230c210 */ /* 0x000fca0007fbe0ff */
[----:B------:R-:W-:-:S06]  /*57a0*/  @!P4 IMAD.X R49, R115, 0x1, R122, P5 ;  /* 0x000000017331c824 */ /* 0x000fcc00028e067a */
[----:B------:R-:W-:-:S05]  /*57b0*/  @!P0 IADD3 R4, P5, R114, R124, RZ ;  /* 0x0000007c72048210 */ /* 0x000fca0007fbe0ff */
[----:B------:R-:W-:Y:S01]  /*57c0*/  @!P0 IMAD.X R5, R115, 0x1, R122, P5 ;  /* 0x0000000173058824 */ /* 0x000fe200028e067a */
[----:B------:R-:W-:Y:S02]  /*57d0*/  ISETP.LT.OR P5, PT, R3, 0x21, !P3 ;  /* 0x000000210300780c */ /* 0x000fe40005fa1670 */
[----:B--2---:R-:W-:-:S05]  /*57e0*/  @!P6 PRMT R11, R23, 0x8880, RZ ;  /* 0x00008880170be816 */ /* 0x004fca00000000ff */
[----:B------:R-:W-:-:S04]  /*57f0*/  @!P6 IMAD R7, R11, R120, RZ ;  /* 0x000000780b07e224 */ /* 0x000fc800078e02ff */
[----:B------:R-:W-:-:S05]  /*5800*/  @!P6 IMAD R55, R55, R22, R7 ;  /* 0x000000163737e224 */ /* 0x000fca00078e0207 */
[----:B------:R-:W-:Y:S04]  /*5810*/  @!P6 STG.E.U8 desc[UR36][R58.64+0x29], R55 ;  /* 0x000029373a00e986 */ /* 0x000fe8000c101124 */
[----:B------:R-:W2:Y:S02]  /*5820*/  @!P5 LDG.E.U8 R23, desc[UR36][R112.64+0x20] ;  /* 0x000020247017d981 */ /* 0x000ea4000c1e1100 */
[----:B--2---:R-:W-:-:S05]  /*5830*/  @!P5 PRMT R11, R23, 0x8880, RZ ;  /* 0x00008880170bd816 */ /* 0x004fca00000000ff */
        /* <DEDUP_REMOVED lines=8> */
[----:B------:R1:W-:Y:S04]  /*58c0*/  @!P5 STG.E.U8 desc[UR36][R106.64+0x21], R41 ;  /* 0x000021296a00d986 */ /* 0x0003e8000c101124 */
[----:B------:R-:W0:Y:S02]  /*58d0*/  @!P4 LDG.E.U8 R23, desc[UR36][R12.64+0x20] ;  /* 0x000020240c17c981 */ /* 0x000e24000c1e1100 */
[----:B0-----:R-:W-:-:S05]  /*58e0*/  @!P4 PRMT R11, R23, 0x8880, RZ ;  /* 0x00008880170bc816 */ /* 0x001fca00000000ff */
        /* <DEDUP_REMOVED lines=9> */
[----:B------:R-:W2:Y:S01]  /*5980*/  @!P0 LDG.E.U8 R23, desc[UR36][R112.64+0x28] ;  /* 0x0000282470178981 */ /* 0x000ea2000c1e1100 */
[----:B------:R-:W-:Y:S02]  /*5990*/  ISETP.LT.OR P3, PT, R3, 0x2a, !P3 ;  /* 0x0000002a0300780c */ /* 0x000fe40005f61670 */
[----:B--2---:R-:W-:-:S05]  /*59a0*/  @!P0 PRMT R41, R23, 0x8880, RZ ;  /* 0x0000888017298816 */ /* 0x004fca00000000ff */
[----:B------:R-:W-:-:S04]  /*59b0*/  @!P0 IMAD R7, R41, R120, RZ ;  /* 0x0000007829078224 */ /* 0x000fc800078e02ff */
[----:B0-----:R-:W-:-:S05]  /*59c0*/  @!P0 IMAD R11, R44, R22, R7 ;  /* 0x000000162c0b8224 */ /* 0x001fca00078e0207 */
[----:B------:R0:W-:Y:S04]  /*59d0*/  @!P0 STG.E.U8 desc[UR36][R106.64+0x28], R11 ;  /* 0x0000280b6a008986 */ /* 0x0001e8000c101124 */
[----:B------:R-:W2:Y:S01]  /*59e0*/  @!P3 LDG.E.U8 R23, desc[UR36][R112.64+0x29] ;  /* 0x000029247017b981 */ /* 0x000ea2000c1e1100 */
[----:B------:R-:W-:Y:S02]  /*59f0*/  ISETP.LT.OR P5, PT, R3, 0x29, !P2 ;  /* 0x000000290300780c */ /* 0x000fe400057a1670 */
[----:B--2---:R-:W-:-:S05]  /*5a00*/  @!P3 PRMT R10, R23, 0x8880, RZ ;  /* 0x00008880170ab816 */ /* 0x004fca00000000ff */
[----:B-1----:R-:W-:-:S04]  /*5a10*/  @!P3 IMAD.MOV.U32 R5, RZ, RZ, R10 ;  /* 0x000000ffff05b224 */ /* 0x002fc800078e000a */
[----:B------:R-:W-:-:S04]  /*5a20*/  @!P3 IMAD R7, R5, R120, RZ ;  /* 0x000000780507b224 */ /* 0x000fc800078e02ff */
[----:B------:R-:W-:-:S05]  /*5a30*/  @!P3 IMAD R45, R45, R22, R7 ;  /* 0x000000162d2db224 */ /* 0x000fca00078e0207 */
[----:B------:R-:W-:Y:S04]  /*5a40*/  @!P3 STG.E.U8 desc[UR36][R106.64+0x29], R45 ;  /* 0x0000292d6a00b986 */ /* 0x000fe8000c101124 */
[----:B------:R-:W2:Y:S01]  /*5a50*/  @!P5 LDG.E.U8 R23, desc[UR36][R12.64+0x28] ;  /* 0x000028240c17d981 */ /* 0x000ea2000c1e1100 */
[----:B------:R-:W-:Y:S02]  /*5a60*/  ISETP.LT.OR P2, PT, R3, 0x2a, !P2 ;  /* 0x0000002a0300780c */ /* 0x000fe40005741670 */
[----:B------:R-:W-:-:S05]  /*5a70*/  @!P5 IADD3 R8, P6, R114, R124, RZ ;  /* 0x0000007c7208d210 */ /* 0x000fca0007fde0ff */
[----:B------:R-:W-:Y:S01]  /*5a80*/  @!P5 IMAD.X R9, R115, 0x1, R122, P6 ;  /* 0x000000017309d824 */ /* 0x000fe200030e067a */
[----:B--2---:R-:W-:-:S05]  /*5a90*/  @!P5 PRMT R5, R23, 0x8880, RZ ;  /* 0x000088801705d816 */ /* 0x004fca00000000ff */
[----:B------:R-:W-:-:S04]  /*5aa0*/  @!P5 IMAD R7, R5, R120, RZ ;  /* 0x000000780507d224 */ /* 0x000fc800078e02ff */
[----:B0-----:R-:W-:-:S05]  /*5ab0*/  @!P5 IMAD R11, R46, R22, R7 ;  /* 0x000000162e0bd224 */ /* 0x001fca00078e0207 */
[----:B------:R-:W-:Y:S04]  /*5ac0*/  @!P5 STG.E.U8 desc[UR36][R8.64+0x28], R11 ;  /* 0x0000280b0800d986 */ /* 0x000fe8000c101124 */
[----:B------:R-:W2:Y:S01]  /*5ad0*/  @!P2 LDG.E.U8 R23, desc[UR36][R12.64+0x29] ;  /* 0x000029240c17a981 */ /* 0x000ea2000c1e1100 */
[----:B------:R-:W-:-:S05]  /*5ae0*/  @!P2 IADD3 R4, P0, R114, R124, RZ ;  /* 0x0000007c7204a210 */ /* 0x000fca0007f1e0ff */
[----:B------:R-:W-:Y:S01]  /*5af0*/  @!P2 IMAD.X R5, R115, 0x1, R122, P0 ;  /* 0x000000017305a824 */ /* 0x000fe200000e067a */
[----:B------:R-:W-:Y:S02]  /*5b00*/  ISETP.LT.OR P0, PT, R3, 0x21, !P1 ;  /* 0x000000210300780c */ /* 0x000fe40004f01670 */
[----:B--2---:R-:W-:-:S05]  /*5b10*/  @!P2 PRMT R41, R23, 0x8880, RZ ;  /* 0x000088801729a816 */ /* 0x004fca00000000ff */
[----:B------:R-:W-:-:S04]  /*5b20*/  @!P2 IMAD R7, R41, R120, RZ ;  /* 0x000000782907a224 */ /* 0x000fc800078e02ff */
[----:B------:R-:W-:-:S05]  /*5b30*/  @!P2 IMAD R47, R47, R22, R7 ;  /* 0x000000162f2fa224 */ /* 0x000fca00078e0207 */
[----:B------:R0:W-:Y:S04]  /*5b40*/  @!P2 STG.E.U8 desc[UR36][R4.64+0x29], R47 ;  /* 0x0000292f0400a986 */ /* 0x0001e8000c101124 */
[----:B------:R-:W2:Y:S01]  /*5b50*/  @!P0 LDG.E.U8 R23, desc[UR36][R104.64+0x20] ;  /* 0x0000202468178981 */ /* 0x000ea2000c1e1100 */
[----:B------:R-:W-:Y:S01]  /*5b60*/  ISETP.LT.OR P2, PT, R3, 0x22, !P1 ;  /* 0x000000220300780c */ /* 0x000fe20004f41670 */
[----:B0-----:R-:W-:Y:S02]  /*5b70*/  @!P0 IMAD.MOV.U32 R4, RZ, RZ, R108 ;  /* 0x000000ffff048224 */ /* 0x001fe400078e006c */
[----:B------:R-:W-:Y:S01]  /*5b80*/  @!P0 IMAD.MOV.U32 R5, RZ, RZ, R109 ;  /* 0x000000ffff058224 */ /* 0x000fe200078e006d */
[----:B--2---:R-:W-:-:S05]  /*5b90*/  @!P0 PRMT R9, R23, 0x8880, RZ ;  /* 0x0000888017098816 */ /* 0x004fca00000000ff */
[----:B------:R-:W-:-:S04]  /*5ba0*/  @!P0 IMAD R7, R9, R120, RZ ;  /* 0x0000007809078224 */ /* 0x000fc800078e02ff */
[----:B------:R-:W-:-:S05]  /*5bb0*/  @!P0 IMAD R9, R32, R22, R7 ;  /* 0x0000001620098224 */ /* 0x000fca00078e0207 */
[----:B------:R0:W-:Y:S04]  /*5bc0*/  @!P0 STG.E.U8 desc[UR36][R4.64+0x20], R9 ;  /* 0x0000200904008986 */ /* 0x0001e8000c101124 */
[----:B------:R-:W2:Y:S01]  /*5bd0*/  @!P2 LDG.E.U8 R23, desc[UR36][R104.64+0x21] ;  /* 0x000021246817a981 */ /* 0x000ea2000c1e1100 */
[----:B------:R-:W-:-:S04]  /*5be0*/  ISETP.GE.AND P6, PT, R6, 0x109, PT ;  /* 0x000001090600780c */ /* 0x000fc80003fc6270 */
        /* <DEDUP_REMOVED lines=8> */
[----:B------:R-:W-:-:S05]  /*5c70*/  @!P0 IADD3 R8, P2, R108, R124, RZ ;  /* 0x0000007c6c088210 */ /* 0x000fca0007f5e0ff */
[----:B------:R-:W-:Y:S01]  /*5c80*/  @!P0 IMAD.X R9, R109, 0x1, R122, P2 ;  /* 0x000000016d098824 */ /* 0x000fe200010e067a */
[----:B------:R-:W-:Y:S02]  /*5c90*/  ISETP.LT.OR P2, PT, R3, 0x22, !P6 ;  /* 0x000000220300780c */ /* 0x000fe40007741670 */
[----:B--2---:R-:W-:-:S05]  /*5ca0*/  @!P0 PRMT R11, R23, 0x8880, RZ ;  /* 0x00008880170b8816 */ /* 0x004fca00000000ff */
[----:B------:R-:W-:-:S04]  /*5cb0*/  @!P0 IMAD R7, R11, R120, RZ ;  /* 0x000000780b078224 */ /* 0x000fc800078e02ff */
[----:B------:R-:W-:-:S05]  /*5cc0*/  @!P0 IMAD R11, R34, R22, R7 ;  /* 0x00000016220b8224 */ /* 0x000fca00078e0207 */
[----:B------:R-:W-:Y:S04]  /*5cd0*/  @!P0 STG.E.U8 desc[UR36][R8.64+0x20], R11 ;  /* 0x0000200b08008986 */ /* 0x000fe8000c101124 */
[----:B------:R-:W2:Y:S01]  /*5ce0*/  @!P2 LDG.E.U8 R23, desc[UR36][R14.64+0x21] ;  /* 0x000021240e17a981 */ /* 0x000ea2000c1e1100 */
[----:B0-----:R-:W-:-:S05]  /*5cf0*/  @!P2 IADD3 R4, P0, R108, R124, RZ ;  /* 0x0000007c6c04a210 */ /* 0x001fca0007f1e0ff */
        /* <DEDUP_REMOVED lines=23> */
[----:B------:R-:W-:Y:S02]  /*5e70*/  ISETP.LT.OR P0, PT, R3, 0x2a, !P6 ;  /* 0x0000002a0300780c */ /* 0x000fe40007701670 */
[----:B--2---:R-:W-:-:S05]  /*5e80*/  @!P2 PRMT R8, R23, 0x8880, RZ ;  /* 0x000088801708a816 */ /* 0x004fca00000000ff */
[----:B------:R-:W-:Y:S01]  /*5e90*/  @!P2 IMAD.MOV.U32 R9, RZ, RZ, R8 ;  /* 0x000000ffff09a224 */ /* 0x000fe200078e0008 */
[----:B------:R-:W-:-:S03]  /*5ea0*/  @!P2 IADD3 R8, P1, R108, R124, RZ ;  /* 0x0000007c6c08a210 */ /* 0x000fc60007f3e0ff */
[----:B------:R-:W-:Y:S02]  /*5eb0*/  @!P2 IMAD R7, R9, R120, RZ ;  /* 0x000000780907a224 */ /* 0x000fe400078e02ff */
[----:B------:R-:W-:Y:S02]  /*5ec0*/  @!P2 IMAD.X R9, R109, 0x1, R122, P1 ;  /* 0x000000016d09a824 */ /* 0x000fe400008e067a */
[----:B------:R-:W-:-:S05]  /*5ed0*/  @!P2 IMAD R11, R38, R22, R7 ;  /* 0x00000016260ba224 */ /* 0x000fca00078e0207 */
[----:B------:R-:W-:Y:S04]  /*5ee0*/  @!P2 STG.E.U8 desc[UR36][R8.64+0x28], R11 ;  /* 0x0000280b0800a986 */ /* 0x000fe8000c101124 */
[----:B------:R-:W2:Y:S01]  /*5ef0*/  @!P0 LDG.E.U8 R23, desc[UR36][R14.64+0x29] ;  /* 0x000029240e178981 */ /* 0x000ea2000c1e1100 */
[----:B------:R-:W-:Y:S02]  /*5f00*/  ISETP.GE.AND P4, PT, R6, 0x181, PT ;  /* 0x000001810600780c */ /* 0x000fe40003f86270 */
[----:B0-----:R-:W-:Y:S02]  /*5f10*/  @!P0 IADD3 R4, P2, R108, R124, RZ ;  /* 0x0000007c6c048210 */ /* 0x001fe40007f5e0ff */
[----:B------:R-:W-:Y:S02]  /*5f20*/  ISETP.LT.OR P1, PT, R3, 0x21, !P4 ;  /* 0x000000210300780c */ /* 0x000fe40006721670 */
[----:B--2---:R-:W-:-:S05]  /*5f30*/  @!P0 PRMT R5, R23, 0x8880, RZ ;  /* 0x0000888017058816 */ /* 0x004fca00000000ff */
[----:B------:R-:W-:Y:S02]  /*5f40*/  @!P0 IMAD R7, R5, R120, RZ ;  /* 0x0000007805078224 */ /* 0x000fe400078e02ff */
[----:B------:R-:W-:Y:S02]  /*5f50*/  @!P0 IMAD.X R5, R109, 0x1, R122, P2 ;  /* 0x000000016d058824 */ /* 0x000fe400010e067a */
        /* <DEDUP_REMOVED lines=21> */
[----:B------:R-:W-:Y:S02]  /*60b0*/  @!P1 IADD3 R8, P2, R124, R126, RZ ;  /* 0x0000007e7c089210 */ /* 0x000fe40007f5e0ff */
[----:B--2---:R-:W-:-:S05]  /*60c0*/  @!P1 PRMT R6, R23, 0x8880, RZ ;  /* 0x0000888017069816 */ /* 0x004fca00000000ff */
[----:B------:R-:W-:-:S04]  /*60d0*/  @!P1 IMAD.MOV.U32 R9, RZ, RZ, R6 ;  /* 0x000000ffff099224 */ /* 0x000fc800078e0006 */
[----:B------:R-:W-:Y:S02]  /*60e0*/  @!P1 IMAD R7, R9, R120, RZ ;  /* 0x0000007809079224 */ /* 0x000fe400078e02ff */
[----:B------:R-:W-:Y:S02]  /*60f0*/  @!P1 IMAD.X R9, R65, 0x1, R122, P2 ;  /* 0x0000000141099824 */ /* 0x000fe400010e067a */
[----:B------:R-:W-:-:S05]  /*6100*/  @!P1 IMAD R11, R26, R22, R7 ;  /* 0x000000161a0b9224 */ /* 0x000fca00078e0207 */
[----:B------:R-:W-:Y:S04]  /*6110*/  @!P1 STG.E.U8 desc[UR36][R8.64+0x20], R11 ;  /* 0x0000200b08009986 */ /* 0x000fe8000c101124 */
[----:B------:R-:W2:Y:S01]  /*6120*/  @!P0 LDG.E.U8 R23, desc[UR36][R20.64+0x21] ;  /* 0x0000212414178981 */ /* 0x000ea2000c1e1100 */
[----:B------:R-:W-:Y:S02]  /*6130*/  ISETP.LT.OR P1, PT, R3, 0x29, !P4 ;  /* 0x000000290300780c */ /* 0x000fe40006721670 */
[----:B0-----:R-:W-:Y:S02]  /*6140*/  @!P0 IADD3 R4, P2, R124, R126, RZ ;  /* 0x0000007e7c048210 */ /* 0x001fe40007f5e0ff */
        /* <DEDUP_REMOVED lines=29> */
[----:B------:R1:W-:Y:S04]  /*6320*/  @!P1 STG.E.U8 desc[UR36][R8.64+0x28], R3 ;  /* 0x0000280308009986 */ /* 0x0003e8000c101124 */
[----:B------:R-:W0:Y:S02]  /*6330*/  @!P0 LDG.E.U8 R23, desc[UR36][R20.64+0x29] ;  /* 0x0000292414178981 */ /* 0x000e24000c1e1100 */
[----:B0-----:R-:W-:-:S05]  /*6340*/  @!P0 PRMT R5, R23, 0x8880, RZ ;  /* 0x0000888017058816 */ /* 0x001fca00000000ff */
[----:B------:R-:W-:-:S04]  /*6350*/  @!P0 IMAD R7, R5, R120, RZ ;  /* 0x0000007805078224 */ /* 0x000fc800078e02ff */
[----:B------:R-:W-:Y:S01]  /*6360*/  IMAD R7, R31, R22, R7 ;  /* 0x000000161f077224 */ /* 0x000fe200078e0207 */
[----:B-1----:R-:W-:Y:S06]  /*6370*/  @P0 BRA `(.L_x_62) ;  /* 0x0000001800b80947 */ /* 0x002fec0003800000 */
[----:B------:R-:W-:-:S05]  /*6380*/  IADD3 R126, P0, R124, R126, RZ ;  /* 0x0000007e7c7e7210 */ /* 0x000fca0007f1e0ff */
[----:B------:R-:W-:-:S05]  /*6390*/  IMAD.X R127, R65, 0x1, R122, P0 ;  /* 0x00000001417f7824 */ /* 0x000fca00000e067a */
[----:B------:R0:W-:Y:S01]  /*63a0*/  STG.E.U8 desc[UR36][R126.64+0x29], R7 ;  /* 0x000029077e007986 */ /* 0x0001e2000c101124 */
[----:B------:R-:W-:Y:S05]  /*63b0*/  BRA `(.L_x_62) ;  /* 0x0000001800a87947 */ /* 0x000fea0003800000 */
.L_x_29:
[C---:B------:R-:W-:Y:S01]  /*63c0*/  ISETP.GE.AND P5, PT, R6.reuse, 0x1, PT ;  /* 0x000000010600780c */ /* 0x040fe20003fa6270 */
[----:B------:R-:W-:Y:S01]  /*63d0*/  ULDC.64 UR4, c[0x0][0x5c0] ;  /* 0x0001700000047ab9 */ /* 0x000fe20000000a00 */
[----:B------:R-:W-:Y:S01]  /*63e0*/  ISETP.GE.AND P4, PT, R6, 0x9, PT ;  /* 0x000000090600780c */ /* 0x000fe20003f86270 */
[----:B------:R-:W-:Y:S01]  /*63f0*/  IMAD R127, R127, 0x78, RZ ;  /* 0x000000787f7f7824 */ /* 0x000fe200078e02ff */
[C---:B------:R-:W-:Y:S02]  /*6400*/  ISETP.LT.OR P1, PT, R3.reuse, 0x1, !P5 ;  /* 0x000000010300780c */ /* 0x040fe40006f21670 */
[C---:B------:R-:W-:Y:S02]  /*6410*/  ISETP.LT.OR P2, PT, R3.reuse, 0x2, !P5 ;  /* 0x000000020300780c */ /* 0x040fe40006f41670 */
[----:B------:R-:W-:Y:S02]  /*6420*/  IADD3 R4, P0, R12, UR4, RZ ;  /* 0x000000040c047c10 */ /* 0x000fe4000ff1e0ff */
[----:B------:R-:W-:-:S02]  /*6430*/  ISETP.LT.OR P3, PT, R3, 0x2, !P4 ;  /* 0x000000020300780c */ /* 0x000fc40006761670 */
[----:B------:R-:W-:Y:S02]  /*6440*/  IADD3.X R5, R20, UR5, RZ, P0, !PT ;  /* 0x0000000514057c10 */ /* 0x000fe400087fe4ff */
[----:B------:R-:W-:Y:S02]  /*6450*/  ISETP.LT.OR P0, PT, R3, 0x1, !P4 ;  /* 0x000000010300780c */ /* 0x000fe40006701670 */
[----:B------:R-:W-:Y:S01]  /*6460*/  ISETP.GE.AND P6, PT, R6, 0x81, PT ;  /* 0x000000810600780c */ /* 0x000fe20003fc6270 */
[-C--:B------:R-:W-:Y:S02]  /*6470*/  @!P1 IMAD R7, R112, R22.reuse, RZ ;  /* 0x0000001670079224 */ /* 0x080fe400078e02ff */
[----:B------:R-:W-:-:S03]  /*6480*/  @!P2 IMAD R113, R113, R22, RZ ;  /* 0x000000167171a224 */ /* 0x000fc600078e02ff */
[----:B------:R0:W-:Y:S01]  /*6490*/  @!P1 STG.E.U8 desc[UR36][R4.64], R7 ;  /* 0x0000000704009986 */ /* 0x0001e2000c101124 */
[----:B------:R-:W-:Y:S01]  /*64a0*/  IADD3 R14, P1, R124, R4, RZ ;  /* 0x000000047c0e7210 */ /* 0x000fe20007f3e0ff */
[-C--:B------:R-:W-:Y:S02]  /*64b0*/  @!P3 IMAD R115, R115, R22.reuse, RZ ;  /* 0x000000167373b224 */ /* 0x080fe400078e02ff */
[----:B------:R-:W-:Y:S01]  /*64c0*/  @!P2 STG.E.U8 desc[UR36][R4.64+0x1], R113 ;  /* 0x000001710400a986 */ /* 0x000fe2000c101124 */
[C---:B------:R-:W-:Y:S01]  /*64d0*/  ISETP.LT.OR P2, PT, R3.reuse, 0x9, !P5 ;  /* 0x000000090300780c */ /* 0x040fe20006f41670 */
[----:B------:R-:W-:Y:S01]  /*64e0*/  IMAD.X R15, R122, 0x1, R5, P1 ;  /* 0x000000017a0f7824 */ /* 0x000fe200008e0605 */
[C---:B------:R-:W-:Y:S01]  /*64f0*/  ISETP.LT.OR P1, PT, R3.reuse, 0xa, !P5 ;  /* 0x0000000a0300780c */ /* 0x040fe20006f21670 */
[----:B------:R-:W-:Y:S01]  /*6500*/  @!P0 IMAD R9, R114, R22, RZ ;  /* 0x0000001672098224 */ /* 0x000fe200078e02ff */
[----:B------:R-:W-:Y:S02]  /*6510*/  ISETP.GE.AND P5, PT, R6, 0x89, PT ;  /* 0x000000890600780c */ /* 0x000fe40003fa6270 */
[----:B------:R-:W-:Y:S02]  /*6520*/  @!P3 STG.E.U8 desc[UR36][R14.64+0x1], R115 ;  /* 0x000001730e00b986 */ /* 0x000fe4000c101124 */
[----:B------:R-:W-:-:S02]  /*6530*/  ISETP.LT.OR P3, PT, R3, 0x11, !P5 ;  /* 0x000000110300780c */ /* 0x000fc40006f61670 */
[----:B------:R2:W-:Y:S01]  /*6540*/  @!P0 STG.E.U8 desc[UR36][R14.64], R9 ;  /* 0x000000090e008986 */ /* 0x0005e2000c101124 */
[----:B------:R-:W-:Y:S02]  /*6550*/  ISETP.LT.OR P0, PT, R3, 0x9, !P4 ;  /* 0x000000090300780c */ /* 0x000fe40006701670 */
[-C--:B------:R-:W-:Y:S02]  /*6560*/  @!P2 IMAD R11, R116, R22.reuse, RZ ;  /* 0x00000016740ba224 */ /* 0x080fe400078e02ff */
[----:B------:R-:W-:-:S03]  /*6570*/  @!P1 IMAD R117, R117, R22, RZ ;  /* 0x0000001675759224 */ /* 0x000fc600078e02ff */
[----:B------:R-:W-:Y:S01]  /*6580*/  @!P2 STG.E.U8 desc[UR36][R4.64+0x8], R11 ;  /* 0x0000080b0400a986 */ /* 0x000fe2000c101124 */
[----:B------:R-:W-:-:S03]  /*6590*/  ISETP.LT.OR P2, PT, R3, 0xa, !P4 ;  /* 0x0000000a0300780c */ /* 0x000fc60006741670 */
[----:B------:R-:W-:Y:S01]  /*65a0*/  @!P1 STG.E.U8 desc[UR36][R4.64+0x9], R117 ;  /* 0x0000097504009986 */ /* 0x000fe2000c101124 */
[----:B------:R-:W-:Y:S01]  /*65b0*/  ISETP.LT.OR P1, PT, R3, 0x1, !P6 ;  /* 0x000000010300780c */ /* 0x000fe20007721670 */
[----:B0-----:R-:W-:Y:S02]  /*65c0*/  @!P0 IMAD R7, R118, R22, RZ ;  /* 0x0000001676078224 */ /* 0x001fe400078e02ff */
[----:B--2---:R-:W-:-:S03]  /*65d0*/  IMAD.WIDE.U32 R8, R126, 0x78, R14 ;  /* 0x000000787e087825 */ /* 0x004fc600078e000e */
[----:B------:R0:W-:Y:S01]  /*65e0*/  @!P0 STG.E.U8 desc[UR36][R14.64+0x8], R7 ;  /* 0x000008070e008986 */ /* 0x0001e2000c101124 */
[----:B------:R-:W-:Y:S01]  /*65f0*/  ISETP.LT.OR P0, PT, R3, 0x2, !P6 ;  /* 0x000000020300780c */ /* 0x000fe20007701670 */
[----:B------:R-:W-:Y:S02]  /*6600*/  IMAD.IADD R9, R9, 0x1, R127 ;  /* 0x0000000109097824 */ /* 0x000fe400078e027f */
[----:B------:R-:W-:-:S03]  /*6610*/  @!P2 IMAD R119, R119, R22, RZ ;  /* 0x000000167777a224 */ /* 0x000fc600078e02ff */
[-C--:B------:R-:W-:Y:S02]  /*6620*/  @!P1 IMAD R21, R104, R22.reuse, RZ ;  /* 0x0000001668159224 */ /* 0x080fe400078e02ff */
[----:B------:R-:W-:Y:S04]  /*6630*/  @!P2 STG.E.U8 desc[UR36][R14.64+0x9], R119 ;  /* 0x000009770e00a986 */ /* 0x000fe8000c101124 */
[----:B------:R2:W-:Y:S01]  /*6640*/  @!P1 STG.E.U8 desc[UR36][R8.64], R21 ;  /* 0x0000001508009986 */ /* 0x0005e2000c101124 */
[----:B------:R-:W-:Y:S01]  /*6650*/  ISETP.LT.OR P1, PT, R3, 0x1, !P5 ;  /* 0x000000010300780c */ /* 0x000fe20006f21670 */
[----:B------:R-:W-:-:S05]  /*6660*/  @!P0 IMAD R105, R105, R22, RZ ;  /* 0x0000001669698224 */ /* 0x000fca00078e02ff */
[----:B------:R-:W-:Y:S07]  /*6670*/  @!P0 STG.E.U8 desc[UR36][R8.64+0x1], R105 ;  /* 0x0000016908008986 */ /* 0x000fee000c101124 */
[----:B------:R-:W-:Y:S01]  /*6680*/  @!P1 IADD3 R10, P0, R124, R8, RZ ;  /* 0x000000087c0a9210 */ /* 0x000fe20007f1e0ff */
[----:B0-----:R-:W-:-:S04]  /*6690*/  @!P1 IMAD R7, R106, R22, RZ ;  /* 0x000000166a079224 */ /* 0x001fc800078e02ff */
[----:B------:R-:W-:Y:S01]  /*66a0*/  @!P1 IMAD.X R11, R9, 0x1, R122, P0 ;  /* 0x00000001090b9824 */ /* 0x000fe200000e067a */
[----:B------:R-:W-:-:S04]  /*66b0*/  ISETP.LT.OR P0, PT, R3, 0x2, !P5 ;  /* 0x000000020300780c */ /* 0x000fc80006f01670 */
[----:B------:R0:W-:Y:S09]  /*66c0*/  @!P1 STG.E.U8 desc[UR36][R10.64], R7 ;  /* 0x000000070a009986 */ /* 0x0001f2000c101124 */
[----:B------:R-:W-:Y:S01]  /*66d0*/  @!P0 IADD3 R12, P1, R124, R8, RZ ;  /* 0x000000087c0c8210 */ /* 0x000fe20007f3e0ff */
[----:B------:R-:W-:-:S04]  /*66e0*/  @!P0 IMAD R107, R107, R22, RZ ;  /* 0x000000166b6b8224 */ /* 0x000fc800078e02ff */
[----:B------:R-:W-:Y:S01]  /*66f0*/  @!P0 IMAD.X R13, R9, 0x1, R122, P1 ;  /* 0x00000001090d8824 */ /* 0x000fe200008e067a */
[----:B------:R-:W-:-:S04]  /*6700*/  ISETP.LT.OR P1, PT, R3, 0x9, !P6 ;  /* 0x000000090300780c */ /* 0x000fc80007721670 */
[----:B------:R3:W-:Y:S01]  /*6710*/  @!P0 STG.E.U8 desc[UR36][R12.64+0x1], R107 ;  /* 0x0000016b0c008986 */ /* 0x0007e2000c101124 */
[----:B------:R-:W-:Y:S02]  /*6720*/  ISETP.LT.OR P0, PT, R3, 0xa, !P6 ;  /* 0x0000000a0300780c */ /* 0x000fe40007701670 */
[----:B------:R-:W-:-:S06]  /*6730*/  ISETP.GE.AND P6, PT, R6, 0x101, PT ;  /* 0x000001010600780c */ /* 0x000fcc0003fc6270 */
[----:B--2---:R-:W-:-:S05]  /*6740*/  @!P1 IMAD R21, R108, R22, RZ ;  /* 0x000000166c159224 */ /* 0x004fca00078e02ff */
[----:B------:R-:W-:Y:S01]  /*6750*/  @!P1 STG.E.U8 desc[UR36][R8.64+0x8], R21 ;  /* 0x0000081508009986 */ /* 0x000fe2000c101124 */
[----:B------:R-:W-:Y:S01]  /*6760*/  ISETP.LT.OR P1, PT, R3, 0x9, !P5 ;  /* 0x000000090300780c */ /* 0x000fe20006f21670 */
[----:B------:R-:W-:-:S05]  /*6770*/  @!P0 IMAD R109, R109, R22, RZ ;  /* 0x000000166d6d8224 */ /* 0x000fca00078e02ff */
[----:B------:R2:W-:Y:S07]  /*6780*/  @!P0 STG.E.U8 desc[UR36][R8.64+0x9], R109 ;  /* 0x0000096d08008986 */ /* 0x0005ee000c101124 */
[----:B------:R-:W-:Y:S01]  /*6790*/  @!P1 IADD3 R104, P0, R124, R8, RZ ;  /* 0x000000087c689210 */ /* 0x000fe20007f1e0ff */
[----:B0-----:R-:W-:-:S04]  /*67a0*/  @!P1 IMAD R7, R110, R22, RZ ;  /* 0x000000166e079224 */ /* 0x001fc800078e02ff */
[----:B------:R-:W-:Y:S01]  /*67b0*/  @!P1 IMAD.X R105, R9, 0x1, R122, P0 ;  /* 0x0000000109699824 */ /* 0x000fe200000e067a */
[----:B------:R-:W-:-:S04]  /*67c0*/  ISETP.LT.OR P0, PT, R3, 0xa, !P5 ;  /* 0x0000000a0300780c */ /* 0x000fc80006f01670 */
[----:B------:R0:W-:Y:S09]  /*67d0*/  @!P1 STG.E.U8 desc[UR36][R104.64+0x8], R7 ;  /* 0x0000080768009986 */ /* 0x0001f2000c101124 */
[----:B------:R-:W-:Y:S01]  /*67e0*/  @!P0 IADD3 R106, P1, R124, R8, RZ ;  /* 0x000000087c6a8210 */ /* 0x000fe20007f3e0ff */
[----:B------:R-:W-:-:S04]  /*67f0*/  @!P0 IMAD R111, R111, R22, RZ ;  /* 0x000000166f6f8224 */ /* 0x000fc800078e02ff */
[----:B---3--:R-:W-:Y:S01]  /*6800*/  @!P0 IMAD.X R107, R9, 0x1, R122, P1 ;  /* 0x00000001096b8824 */ /* 0x008fe200008e067a */
[----:B------:R-:W-:Y:S01]  /*6810*/  IADD3 R12, P1, R123, R8, RZ ;  /* 0x000000087b0c7210 */ /* 0x000fe20007f3e0ff */
[----:B--2---:R-:W-:-:S03]  /*6820*/  IMAD.MOV.U32 R8, RZ, RZ, R14 ;  /* 0x000000ffff087224 */ /* 0x004fc600078e000e */
[----:B------:R2:W-:Y:S01]  /*6830*/  @!P0 STG.E.U8 desc[UR36][R106.64+0x9], R111 ;  /* 0x0000096f6a008986 */ /* 0x0005e2000c101124 */
[----:B------:R-:W-:Y:S01]  /*6840*/  ISETP.LT.OR P0, PT, R3, 0x1, !P6 ;  /* 0x000000010300780c */ /* 0x000fe20007701670 */
[----:B------:R-:W-:Y:S02]  /*6850*/  IMAD.X R13, R9, 0x1, R121, P1 ;  /* 0x00000001090d7824 */ /* 0x000fe400008e0679 */
[----:B------:R-:W-:Y:S02]  /*6860*/  IMAD.MOV.U32 R9, RZ, RZ, R15 ;  /* 0x000000ffff097224 */ /* 0x000fe400078e000f */
[----:B------:R-:W-:-:S04]  /*6870*/  IMAD.WIDE.U32 R10, R126, 0x78, R8 ;  /* 0x000000787e0a7825 */ /* 0x000fc800078e0008 */
[----:B------:R-:W-:Y:S01]  /*6880*/  IMAD.IADD R11, R127, 0x1, R11 ;  /* 0x000000017f0b7824 */ /* 0x000fe200078e020b */
[----:B------:R-:W-:-:S03]  /*6890*/  @!P3 IADD3 R20, P1, R124, R10, RZ ;  /* 0x0000000a7c14b210 */ /* 0x000fc60007f3e0ff */
[----:B0-----:R-:W-:Y:S02]  /*68a0*/  @!P0 IMAD R7, R96, R22, RZ ;  /* 0x0000001660078224 */ /* 0x001fe400078e02ff */
[----:B------:R-:W-:-:S03]  /*68b0*/  @!P3 IMAD.X R21, R11, 0x1, R122, P1 ;  /* 0x000000010b15b824 */ /* 0x000fc600008e067a */
[----:B------:R0:W-:Y:S01]  /*68c0*/  @!P0 STG.E.U8 desc[UR36][R12.64], R7 ;  /* 0x000000070c008986 */ /* 0x0001e2000c101124 */
[----:B------:R-:W-:Y:S02]  /*68d0*/  ISETP.LT.OR P0, PT, R3, 0x2, !P6 ;  /* 0x000000020300780c */ /* 0x000fe40007701670 */
[----:B------:R-:W-:-:S04]  /*68e0*/  ISETP.GE.AND P1, PT, R6, 0x109, PT ;  /* 0x000001090600780c */ /* 0x000fc80003f26270 */
[----:B------:R-:W-:-:S07]  /*68f0*/  ISETP.LT.OR P2, PT, R3, 0x1, !P1 ;  /* 0x000000010300780c */ /* 0x000fce0004f41670 */
[----:B------:R-:W-:-:S05]  /*6900*/  @!P0 IMAD R109, R97, R22, RZ ;  /* 0x00000016616d8224 */ /* 0x000fca00078e02ff */
[----:B------:R-:W-:Y:S01]  /*6910*/  @!P0 STG.E.U8 desc[UR36][R12.64+0x1], R109 ;  /* 0x0000016d0c008986 */ /* 0x000fe2000c101124 */
[----:B------:R-:W-:Y:S01]  /*6920*/  ISETP.LT.OR P0, PT, R3, 0x2, !P1 ;  /* 0x000000020300780c */ /* 0x000fe20004f01670 */
[----:B--2---:R-:W-:Y:S01]  /*6930*/  @!P2 IMAD R107, R98, R22, RZ ;  /* 0x00000016626ba224 */ /* 0x004fe200078e02ff */
[----:B------:R-:W-:-:S05]  /*6940*/  @!P2 IADD3 R14, P5, R12, R124, RZ ;  /* 0x0000007c0c0ea210 */ /* 0x000fca0007fbe0ff */
[----:B------:R-:W-:-:S05]  /*6950*/  @!P2 IMAD.X R15, R13, 0x1, R122, P5 ;  /* 0x000000010d0fa824 */ /* 0x000fca00028e067a */
[----:B------:R-:W-:Y:S01]  /*6960*/  @!P2 STG.E.U8 desc[UR36][R14.64], R107 ;  /* 0x0000006b0e00a986 */ /* 0x000fe2000c101124 */
[----:B------:R-:W-:Y:S01]  /*6970*/  @!P0 IADD3 R96, P5, R12, R124, RZ ;  /* 0x0000007c0c608210 */ /* 0x000fe20007fbe0ff */
[----:B0-----:R-:W-:Y:S01]  /*6980*/  @!P0 IMAD R7, R99, R22, RZ ;  /* 0x0000001663078224 */ /* 0x001fe200078e02ff */
[----:B------:R-:W-:-:S03]  /*6990*/  ISETP.LT.OR P2, PT, R3, 0x9, !P1 ;  /* 0x000000090300780c */ /* 0x000fc60004f41670 */
[----:B------:R-:W-:-:S05]  /*69a0*/  @!P0 IMAD.X R97, R13, 0x1, R122, P5 ;  /* 0x000000010d618824 */ /* 0x000fca00028e067a */
[----:B------:R0:W-:Y:S01]  /*69b0*/  @!P0 STG.E.U8 desc[UR36][R96.64+0x1], R7 ;  /* 0x0000010760008986 */ /* 0x0001e2000c101124 */
[----:B------:R-:W-:-:S04]  /*69c0*/  ISETP.LT.OR P0, PT, R3, 0x9, !P6 ;  /* 0x000000090300780c */ /* 0x000fc80007701670 */
[----:B------:R-:W-:-:S05]  /*69d0*/  @!P2 IADD3 R104, P5, R12, R124, RZ ;  /* 0x0000007c0c68a210 */ /* 0x000fca0007fbe0ff */
[----:B------:R-:W-:Y:S02]  /*69e0*/  @!P2 IMAD.X R105, R13, 0x1, R122, P5 ;  /* 0x000000010d69a824 */ /* 0x000fe400028e067a */
[-C--:B0-----:R-:W-:Y:S02]  /*69f0*/  @!P2 IMAD R7, R102, R22.reuse, RZ ;  /* 0x000000166607a224 */ /* 0x081fe400078e02ff */
[----:B------:R-:W-:Y:S01]  /*6a00*/  @!P0 IMAD R109, R100, R22, RZ ;  /* 0x00000016646d8224 */ /* 0x000fe200078e02ff */
[----:B------:R-:W-:Y:S01]  /*6a10*/  P2R R100, PR, RZ, 0x2 ;  /* 0x00000002ff647803 */ /* 0x000fe20000000000 */
[----:B------:R-:W-:Y:S02]  /*6a20*/  @!P0 IMAD.MOV.U32 R14, RZ, RZ, R12 ;  /* 0x000000ffff0e8224 */ /* 0x000fe400078e000c */
[----:B------:R-:W-:-:S05]  /*6a30*/  @!P0 IMAD.MOV.U32 R15, RZ, RZ, R13 ;  /* 0x000000ffff0f8224 */ /* 0x000fca00078e000d */
[----:B------:R0:W-:Y:S01]  /*6a40*/  @!P0 STG.E.U8 desc[UR36][R14.64+0x8], R109 ;  /* 0x0000086d0e008986 */ /* 0x0001e2000c101124 */
[----:B------:R-:W-:-:S13]  /*6a50*/  ISETP.LT.OR P0, PT, R3, 0xa, !P6 ;  /* 0x0000000a0300780c */ /* 0x000fda0007701670 */
[----:B------:R-:W-:Y:S02]  /*6a60*/  @!P0 IMAD R101, R101, R22, RZ ;  /* 0x0000001665658224 */ /* 0x000fe400078e02ff */
[----:B------:R-:W-:Y:S02]  /*6a70*/  @!P0 IMAD.MOV.U32 R96, RZ, RZ, R12 ;  /* 0x000000ffff608224 */ /* 0x000fe400078e000c */
[----:B------:R-:W-:-:S05]  /*6a80*/  @!P0 IMAD.MOV.U32 R97, RZ, RZ, R13 ;  /* 0x000000ffff618224 */ /* 0x000fca00078e000d */
[----:B------:R-:W-:Y:S01]  /*6a90*/  @!P0 STG.E.U8 desc[UR36][R96.64+0x9], R101 ;  /* 0x0000096560008986 */ /* 0x000fe2000c101124 */
[----:B------:R-:W-:-:S03]  /*6aa0*/  ISETP.LT.OR P0, PT, R3, 0xa, !P1 ;  /* 0x0000000a0300780c */ /* 0x000fc60004f01670 */
[----:B------:R-:W-:Y:S10]  /*6ab0*/  @!P2 STG.E.U8 desc[UR36][R104.64+0x8], R7 ;  /* 0x000008076800a986 */ /* 0x000ff4000c101124 */
[C---:B------:R-:W-:Y:S01]  /*6ac0*/  @!P0 IADD3 R98, P5, R12.reuse, R124, RZ ;  /* 0x0000007c0c628210 */ /* 0x040fe20007fbe0ff */
[----:B------:R-:W-:Y:S01]  /*6ad0*/  @!P0 IMAD R103, R103, R22, RZ ;  /* 0x0000001667678224 */ /* 0x000fe200078e02ff */
[----:B------:R-:W-:-:S03]  /*6ae0*/  IADD3 R12, P2, R12, R123, RZ ;  /* 0x0000007b0c0c7210 */ /* 0x000fc60007f5e0ff */
[C---:B------:R-:W-:Y:S02]  /*6af0*/  @!P0 IMAD.X R99, R13.reuse, 0x1, R122, P5 ;  /* 0x000000010d638824 */ /* 0x040fe400028e067a */
[----:B------:R-:W-:Y:S01]  /*6b00*/  IMAD.X R13, R13, 0x1, R121, P2 ;  /* 0x000000010d0d7824 */ /* 0x000fe200010e0679 */
[C---:B------:R-:W-:Y:S02]  /*6b10*/  ISETP.GE.AND P2, PT, R6.reuse, 0x189, PT ;  /* 0x000001890600780c */ /* 0x040fe40003f46270 */
[----:B------:R2:W-:Y:S01]  /*6b20*/  @!P0 STG.E.U8 desc[UR36][R98.64+0x9], R103 ;  /* 0x0000096762008986 */ /* 0x0005e2000c101124 */
[----:B------:R-:W-:Y:S02]  /*6b30*/  ISETP.GE.AND P0, PT, R6, 0x181, PT ;  /* 0x000001810600780c */ /* 0x000fe40003f06270 */
[----:B------:R-:W-:-:S13]  /*6b40*/  ISETP.LT.OR P6, PT, R3, 0x1, !P2 ;  /* 0x000000010300780c */ /* 0x000fda00057c1670 */
[----:B0-----:R-:W-:Y:S01]  /*6b50*/  @!P6 IADD3 R14, P5, R12, R124, RZ ;  /* 0x0000007c0c0ee210 */ /* 0x001fe20007fbe0ff */
[----:B--2---:R-:W-:-:S04]  /*6b60*/  @!P6 IMAD R99, R90, R22, RZ ;  /* 0x000000165a63e224 */ /* 0x004fc800078e02ff */
[----:B------:R-:W-:Y:S01]  /*6b70*/  @!P6 IMAD.X R15, R13, 0x1, R122, P5 ;  /* 0x000000010d0fe824 */ /* 0x000fe200028e067a */
[----:B------:R-:W-:-:S13]  /*6b80*/  ISETP.LT.OR P5, PT, R3, 0x1, !P0 ;  /* 0x000000010300780c */ /* 0x000fda00047a1670 */
[----:B------:R-:W-:-:S05]  /*6b90*/  @!P5 IMAD R7, R88, R22, RZ ;  /* 0x000000165807d224 */ /* 0x000fca00078e02ff */
[----:B------:R-:W-:Y:S01]  /*6ba0*/  @!P5 STG.E.U8 desc[UR36][R12.64], R7 ;  /* 0x000000070c00d986 */ /* 0x000fe2000c101124 */
[----:B------:R-:W-:-:S13]  /*6bb0*/  ISETP.LT.OR P5, PT, R3, 0x2, !P0 ;  /* 0x000000020300780c */ /* 0x000fda00047a1670 */
[----:B------:R-:W-:-:S05]  /*6bc0*/  @!P5 IMAD R101, R89, R22, RZ ;  /* 0x000000165965d224 */ /* 0x000fca00078e02ff */
[----:B------:R-:W-:Y:S01]  /*6bd0*/  @!P5 STG.E.U8 desc[UR36][R12.64+0x1], R101 ;  /* 0x000001650c00d986 */ /* 0x000fe2000c101124 */
[----:B------:R-:W-:-:S03]  /*6be0*/  ISETP.LT.OR P5, PT, R3, 0x2, !P2 ;  /* 0x000000020300780c */ /* 0x000fc600057a1670 */
[----:B------:R-:W-:Y:S01]  /*6bf0*/  @!P6 STG.E.U8 desc[UR36][R14.64], R99 ;  /* 0x000000630e00e986 */ /* 0x000fe2000c101124 */
[----:B------:R-:W-:-:S09]  /*6c00*/  ISETP.LT.OR P6, PT, R3, 0x9, !P2 ;  /* 0x000000090300780c */ /* 0x000fd200057c1670 */
[----:B------:R-:W-:Y:S01]  /*6c10*/  @!P5 IADD3 R88, P1, R12, R124, RZ ;  /* 0x0000007c0c58d210 */ /* 0x000fe20007f3e0ff */
[----:B------:R-:W-:-:S04]  /*6c20*/  @!P5 IMAD R91, R91, R22, RZ ;  /* 0x000000165b5bd224 */ /* 0x000fc800078e02ff */
[----:B------:R-:W-:Y:S01]  /*6c30*/  @!P5 IMAD.X R89, R13, 0x1, R122, P1 ;  /* 0x000000010d59d824 */ /* 0x000fe200008e067a */
[----:B------:R-:W-:-:S04]  /*6c40*/  @!P6 IADD3 R96, P1, R12, R124, RZ ;  /* 0x0000007c0c60e210 */ /* 0x000fc80007f3e0ff */
[----:B------:R0:W-:Y:S01]  /*6c50*/  @!P5 STG.E.U8 desc[UR36][R88.64+0x1], R91 ;  /* 0x0000015b5800d986 */ /* 0x0001e2000c101124 */
[----:B------:R-:W-:Y:S01]  /*6c60*/  ISETP.LT.OR P5, PT, R3, 0x9, !P0 ;  /* 0x000000090300780c */ /* 0x000fe200047a1670 */
[----:B------:R-:W-:Y:S02]  /*6c70*/  @!P6 IMAD.X R97, R13, 0x1, R122, P1 ;  /* 0x000000010d61e824 */ /* 0x000fe400008e067a */
[----:B0-----:R-:W-:Y:S01]  /*6c80*/  @!P6 IMAD R89, R94, R22, RZ ;  /* 0x000000165e59e224 */ /* 0x001fe200078e02ff */
[----:B------:R-:W-:-:S09]  /*6c90*/  P2R R88, PR, RZ, 0x1 ;  /* 0x00000001ff587803 */ /* 0x000fd20000000000 */
[----:B------:R-:W-:-:S05]  /*6ca0*/  @!P5 IMAD R7, R92, R22, RZ ;  /* 0x000000165c07d224 */ /* 0x000fca00078e02ff */
[----:B------:R0:W-:Y:S01]  /*6cb0*/  @!P5 STG.E.U8 desc[UR36][R12.64+0x8], R7 ;  /* 0x000008070c00d986 */ /* 0x0001e2000c101124 */
[----:B------:R-:W-:Y:S02]  /*6cc0*/  ISETP.LT.OR P5, PT, R3, 0xa, !P0 ;  /* 0x0000000a0300780c */ /* 0x000fe400047a1670 */
[----:B------:R-:W-:-:S11]  /*6cd0*/  ISETP.GE.AND P0, PT, R6, 0x81, PT ;  /* 0x000000810600780c */ /* 0x000fd60003f06270 */
[----:B------:R-:W-:-:S05]  /*6ce0*/  @!P5 IMAD R93, R93, R22, RZ ;  /* 0x000000165d5dd224 */ /* 0x000fca00078e02ff */
[----:B------:R2:W-:Y:S01]  /*6cf0*/  @!P5 STG.E.U8 desc[UR36][R12.64+0x9], R93 ;  /* 0x0000095d0c00d986 */ /* 0x0005e2000c101124 */
[----:B------:R-:W-:-:S03]  /*6d00*/  ISETP.LT.OR P5, PT, R3, 0xa, !P2 ;  /* 0x0000000a0300780c */ /* 0x000fc600057a1670 */
[----:B------:R-:W-:Y:S10]  /*6d10*/  @!P6 STG.E.U8 desc[UR36][R96.64+0x8], R89 ;  /* 0x000008596000e986 */ /* 0x000ff4000c101124 */
[----:B------:R-:W-:Y:S01]  /*6d20*/  @!P5 IADD3 R14, P1, R12, R124, RZ ;  /* 0x0000007c0c0ed210 */ /* 0x000fe20007f3e0ff */
[----:B------:R-:W-:-:S04]  /*6d30*/  @!P5 IMAD R95, R95, R22, RZ ;  /* 0x000000165f5fd224 */ /* 0x000fc800078e02ff */
[----:B------:R-:W-:Y:S01]  /*6d40*/  @!P5 IMAD.X R15, R13, 0x1, R122, P1 ;  /* 0x000000010d0fd824 */ /* 0x000fe200008e067a */
[----:B------:R-:W-:-:S04]  /*6d50*/  ISETP.GE.AND P1, PT, R6, 0x1, PT ;  /* 0x000000010600780c */ /* 0x000fc80003f26270 */
[----:B------:R-:W-:Y:S01]  /*6d60*/  @!P5 STG.E.U8 desc[UR36][R14.64+0x9], R95 ;  /* 0x0000095f0e00d986 */ /* 0x000fe2000c101124 */
[----:B------:R-:W-:-:S13]  /*6d70*/  ISETP.LT.OR P5, PT, R3, 0x11, !P1 ;  /* 0x000000110300780c */ /* 0x000fda0004fa1670 */
[----:B0-----:R-:W-:-:S05]  /*6d80*/  @!P5 IMAD R7, R80, R22, RZ ;  /* 0x000000165007d224 */ /* 0x001fca00078e02ff */
[----:B------:R-:W-:Y:S01]  /*6d90*/  @!P5 STG.E.U8 desc[UR36][R4.64+0x10], R7 ;  /* 0x000010070400d986 */ /* 0x000fe2000c101124 */
[----:B------:R-:W-:-:S13]  /*6da0*/  ISETP.LT.OR P5, PT, R3, 0x12, !P1 ;  /* 0x000000120300780c */ /* 0x000fda0004fa1670 */
[----:B------:R-:W-:-:S05]  /*6db0*/  @!P5 IMAD R81, R81, R22, RZ ;  /* 0x000000165151d224 */ /* 0x000fca00078e02ff */
[----:B------:R-:W-:Y:S01]  /*6dc0*/  @!P5 STG.E.U8 desc[UR36][R4.64+0x11], R81 ;  /* 0x000011510400d986 */ /* 0x000fe2000c101124 */
[----:B------:R-:W-:-:S13]  /*6dd0*/  ISETP.LT.OR P5, PT, R3, 0x11, !P4 ;  /* 0x000000110300780c */ /* 0x000fda00067a1670 */
[----:B--2---:R-:W-:-:S05]  /*6de0*/  @!P5 IMAD R13, R82, R22, RZ ;  /* 0x00000016520dd224 */ /* 0x004fca00078e02ff */
[----:B------:R-:W-:Y:S01]  /*6df0*/  @!P5 STG.E.U8 desc[UR36][R8.64+0x10], R13 ;  /* 0x0000100d0800d986 */ /* 0x000fe2000c101124 */
[----:B------:R-:W-:-:S13]  /*6e00*/  ISETP.LT.OR P5, PT, R3, 0x12, !P4 ;  /* 0x000000120300780c */ /* 0x000fda00067a1670 */
[----:B------:R-:W-:-:S05]  /*6e10*/  @!P5 IMAD R83, R83, R22, RZ ;  /* 0x000000165353d224 */ /* 0x000fca00078e02ff */
[----:B------:R0:W-:Y:S01]  /*6e20*/  @!P5 STG.E.U8 desc[UR36][R8.64+0x11], R83 ;  /* 0x000011530800d986 */ /* 0x0001e2000c101124 */
[----:B------:R-:W-:Y:S01]  /*6e30*/  ISETP.LT.OR P5, PT, R3, 0x19, !P1 ;  /* 0x000000190300780c */ /* 0x000fe20004fa1670 */
[----:B0-----:R-:W-:-:S12]  /*6e40*/  @!P3 IMAD R83, R74, R22, RZ ;  /* 0x000000164a53b224 */ /* 0x001fd800078e02ff */
[----:B------:R-:W-:-:S05]  /*6e50*/  @!P5 IMAD R7, R84, R22, RZ ;  /* 0x000000165407d224 */ /* 0x000fca00078e02ff */
[----:B------:R0:W-:Y:S01]  /*6e60*/  @!P5 STG.E.U8 desc[UR36][R4.64+0x18], R7 ;  /* 0x000018070400d986 */ /* 0x0001e2000c101124 */
[----:B------:R-:W-:Y:S02]  /*6e70*/  ISETP.LT.OR P5, PT, R3, 0x1a, !P1 ;  /* 0x0000001a0300780c */ /* 0x000fe40004fa1670 */
[----:B------:R-:W-:-:S04]  /*6e80*/  ISETP.GE.AND P1, PT, R6, 0x89, PT ;  /* 0x000000890600780c */ /* 0x000fc80003f26270 */
[----:B------:R-:W-:-:S07]  /*6e90*/  ISETP.LT.OR P6, PT, R3, 0x12, !P1 ;  /* 0x000000120300780c */ /* 0x000fce0004fc1670 */
[----:B------:R-:W-:-:S05]  /*6ea0*/  @!P5 IMAD R85, R85, R22, RZ ;  /* 0x000000165555d224 */ /* 0x000fca00078e02ff */
[----:B------:R-:W-:Y:S01]  /*6eb0*/  @!P5 STG.E.U8 desc[UR36][R4.64+0x19], R85 ;  /* 0x000019550400d986 */ /* 0x000fe2000c101124 */
[----:B------:R-:W-:Y:S01]  /*6ec0*/  ISETP.LT.OR P5, PT, R3, 0x19, !P4 ;  /* 0x000000190300780c */ /* 0x000fe200067a1670 */
[----:B------:R-:W-:-:S12]  /*6ed0*/  @!P6 IMAD R75, R75, R22, RZ ;  /* 0x000000164b4be224 */ /* 0x000fd800078e02ff */
[----:B------:R-:W-:-:S05]  /*6ee0*/  @!P5 IMAD R13, R86, R22, RZ ;  /* 0x00000016560dd224 */ /* 0x000fca00078e02ff */
[----:B------:R2:W-:Y:S01]  /*6ef0*/  @!P5 STG.E.U8 desc[UR36][R8.64+0x18], R13 ;  /* 0x0000180d0800d986 */ /* 0x0005e2000c101124 */
[----:B------:R-:W-:-:S13]  /*6f00*/  ISETP.LT.OR P5, PT, R3, 0x1a, !P4 ;  /* 0x0000001a0300780c */ /* 0x000fda00067a1670 */
[----:B------:R-:W-:-:S05]  /*6f10*/  @!P5 IMAD R87, R87, R22, RZ ;  /* 0x000000165757d224 */ /* 0x000fca00078e02ff */
[----:B------:R-:W-:Y:S01]  /*6f20*/  @!P5 STG.E.U8 desc[UR36][R8.64+0x19], R87 ;  /* 0x000019570800d986 */ /* 0x000fe2000c101124 */
[----:B------:R-:W-:-:S05]  /*6f30*/  @!P6 IADD3 R14, P5, R124, R10, RZ ;  /* 0x0000000a7c0ee210 */ /* 0x000fca0007fbe0ff */
[----:B------:R-:W-:Y:S01]  /*6f40*/  @!P6 IMAD.X R15, R11, 0x1, R122, P5 ;  /* 0x000000010b0fe824 */ /* 0x000fe200028e067a */
[----:B------:R-:W-:-:S13]  /*6f50*/  ISETP.LT.OR P5, PT, R3, 0x11, !P0 ;  /* 0x000000110300780c */ /* 0x000fda00047a1670 */
[----:B0-----:R-:W-:-:S05]  /*6f60*/  @!P5 IMAD R7, R72, R22, RZ ;  /* 0x000000164807d224 */ /* 0x001fca00078e02ff */
[----:B------:R-:W-:Y:S01]  /*6f70*/  @!P5 STG.E.U8 desc[UR36][R10.64+0x10], R7 ;  /* 0x000010070a00d986 */ /* 0x000fe2000c101124 */
[----:B------:R-:W-:-:S13]  /*6f80*/  ISETP.LT.OR P5, PT, R3, 0x12, !P0 ;  /* 0x000000120300780c */ /* 0x000fda00047a1670 */
[----:B--2---:R-:W-:-:S05]  /*6f90*/  @!P5 IMAD R13, R73, R22, RZ ;  /* 0x00000016490dd224 */ /* 0x004fca00078e02ff */
[----:B------:R-:W-:Y:S01]  /*6fa0*/  @!P5 STG.E.U8 desc[UR36][R10.64+0x11], R13 ;  /* 0x0000110d0a00d986 */ /* 0x000fe2000c101124 */
[----:B------:R-:W-:-:S03]  /*6fb0*/  ISETP.LT.OR P5, PT, R3, 0x19, !P1 ;  /* 0x000000190300780c */ /* 0x000fc60004fa1670 */
[----:B------:R-:W-:Y:S01]  /*6fc0*/  @!P3 STG.E.U8 desc[UR36][R20.64+0x10], R83 ;  /* 0x000010531400b986 */ /* 0x000fe2000c101124 */
[C---:B------:R-:W-:Y:S02]  /*6fd0*/  ISETP.LT.OR P3, PT, R3.reuse, 0x1a, !P1 ;  /* 0x0000001a0300780c */ /* 0x040fe40004f61670 */
[----:B------:R-:W-:Y:S01]  /*6fe0*/  ISETP.LT.OR P1, PT, R3, 0x21, !P1 ;  /* 0x000000210300780c */ /* 0x000fe20004f21670 */
[----:B------:R0:W-:Y:S01]  /*6ff0*/  @!P6 STG.E.U8 desc[UR36][R14.64+0x11], R75 ;  /* 0x0000114b0e00e986 */ /* 0x0001e2000c101124 */
[----:B------:R-:W-:-:S04]  /*7000*/  ISETP.GE.AND P6, PT, R6, 0x81, PT ;  /* 0x000000810600780c */ /* 0x000fc80003fc6270 */
[----:B------:R-:W-:Y:S02]  /*7010*/  ISETP.LT.OR P6, PT, R3, 0x19, !P6 ;  /* 0x000000190300780c */ /* 0x000fe400077c1670 */
[----:B------:R-:W-:-:S03]  /*7020*/  @!P5 IADD3 R72, P0, R124, R10, RZ ;  /* 0x0000000a7c48d210 */ /* 0x000fc60007f1e0ff */
[----:B------:R-:W-:Y:S02]  /*7030*/  @!P3 IMAD R79, R79, R22, RZ ;  /* 0x000000164f4fb224 */ /* 0x000fe400078e02ff */
[----:B------:R-:W-:Y:S01]  /*7040*/  @!P5 IMAD.X R73, R11, 0x1, R122, P0 ;  /* 0x000000010b49d824 */ /* 0x000fe200000e067a */
[----:B------:R-:W-:Y:S01]  /*7050*/  @!P3 IADD3 R80, P0, R124, R10, RZ ;  /* 0x0000000a7c50b210 */ /* 0x000fe20007f1e0ff */
[----:B0-----:R-:W-:-:S04]  /*7060*/  @!P5 IMAD R15, R78, R22, RZ ;  /* 0x000000164e0fd224 */ /* 0x001fc800078e02ff */
[----:B------:R-:W-:Y:S02]  /*7070*/  @!P6 IMAD R7, R76, R22, RZ ;  /* 0x000000164c07e224 */ /* 0x000fe400078e02ff */
[----:B------:R-:W-:Y:S01]  /*7080*/  @!P3 IMAD.X R81, R11, 0x1, R122, P0 ;  /* 0x000000010b51b824 */ /* 0x000fe200000e067a */
[----:B------:R-:W-:Y:S02]  /*7090*/  ISETP.NE.AND P0, PT, R88, RZ, PT ;  /* 0x000000ff5800720c */ /* 0x000fe40003f05270 */
[----:B------:R-:W-:Y:S01]  /*70a0*/  @!P6 STG.E.U8 desc[UR36][R10.64+0x18], R7 ;  /* 0x000018070a00e986 */ /* 0x000fe2000c101124 */
[----:B------:R-:W-:-:S04]  /*70b0*/  ISETP.GE.AND P6, PT, R6, 0x81, PT ;  /* 0x000000810600780c */ /* 0x000fc80003fc6270 */
[----:B------:R-:W-:-:S13]  /*70c0*/  ISETP.LT.OR P6, PT, R3, 0x1a, !P6 ;  /* 0x0000001a0300780c */ /* 0x000fda00077c1670 */
[----:B------:R-:W-:-:S05]  /*70d0*/  @!P6 IMAD R77, R77, R22, RZ ;  /* 0x000000164d4de224 */ /* 0x000fca00078e02ff */
[----:B------:R-:W-:Y:S01]  /*70e0*/  @!P6 STG.E.U8 desc[UR36][R10.64+0x19], R77 ;  /* 0x0000194d0a00e986 */ /* 0x000fe2000c101124 */
[----:B------:R-:W-:-:S03]  /*70f0*/  IADD3 R12, P6, R123, R10, RZ ;  /* 0x0000000a7b0c7210 */ /* 0x000fc60007fde0ff */
[----:B------:R0:W-:Y:S01]  /*7100*/  @!P5 STG.E.U8 desc[UR36][R72.64+0x18], R15 ;  /* 0x0000180f4800d986 */ /* 0x0001e2000c101124 */
[----:B------:R-:W-:Y:S01]  /*7110*/  @!P1 IADD3 R74, P5, R124, R10, RZ ;  /* 0x0000000a7c4a9210 */ /* 0x000fe20007fbe0ff */
[C---:B------:R-:W-:Y:S01]  /*7120*/  IMAD.X R13, R11.reuse, 0x1, R121, P6 ;  /* 0x000000010b0d7824 */ /* 0x040fe200030e0679 */
[----:B------:R-:W-:Y:S01]  /*7130*/  ISETP.GE.AND P6, PT, R6, 0x101, PT ;  /* 0x000001010600780c */ /* 0x000fe20003fc6270 */
[----:B------:R-:W-:Y:S02]  /*7140*/  @!P3 STG.E.U8 desc[UR36][R80.64+0x19], R79 ;  /* 0x0000194f5000b986 */ /* 0x000fe4000c101124 */
[----:B------:R-:W-:Y:S01]  /*7150*/  @!P1 IMAD.X R75, R11, 0x1, R122, P5 ;  /* 0x000000010b4b9824 */ /* 0x000fe200028e067a */
[----:B------:R-:W-:Y:S02]  /*7160*/  ISETP.LT.OR P3, PT, R3, 0x11, !P6 ;  /* 0x000000110300780c */ /* 0x000fe40007761670 */
[----:B0-----:R-:W-:Y:S02]  /*7170*/  P2R R72, PR, RZ, 0x2 ;  /* 0x00000002ff487803 */ /* 0x001fe40000000000 */
[----:B------:R-:W-:-:S09]  /*7180*/  ISETP.NE.AND P1, PT, R100, RZ, PT ;  /* 0x000000ff6400720c */ /* 0x000fd20003f25270 */
[----:B------:R-:W-:-:S05]  /*7190*/  @!P3 IMAD R7, R64, R22, RZ ;  /* 0x000000164007b224 */ /* 0x000fca00078e02ff */
[----:B------:R0:W-:Y:S01]  /*71a0*/  @!P3 STG.E.U8 desc[UR36][R12.64+0x10], R7 ;  /* 0x000010070c00b986 */ /* 0x0001e2000c101124 */
[----:B------:R-:W-:-:S13]  /*71b0*/  ISETP.LT.OR P3, PT, R3, 0x12, !P6 ;  /* 0x000000120300780c */ /* 0x000fda0007761670 */
[----:B------:R-:W-:-:S05]  /*71c0*/  @!P3 IMAD R65, R65, R22, RZ ;  /* 0x000000164141b224 */ /* 0x000fca00078e02ff */
[----:B------:R2:W-:Y:S01]  /*71d0*/  @!P3 STG.E.U8 desc[UR36][R12.64+0x11], R65 ;  /* 0x000011410c00b986 */ /* 0x0005e2000c101124 */
[----:B------:R-:W-:-:S13]  /*71e0*/  ISETP.LT.OR P3, PT, R3, 0x11, !P1 ;  /* 0x000000110300780c */ /* 0x000fda0004f61670 */
[----:B------:R-:W-:Y:S01]  /*71f0*/  @!P3 IADD3 R14, P5, R124, R12, RZ ;  /* 0x0000000c7c0eb210 */ /* 0x000fe20007fbe0ff */
[----:B------:R-:W-:-:S04]  /*7200*/  @!P3 IMAD R73, R66, R22, RZ ;  /* 0x000000164249b224 */ /* 0x000fc800078e02ff */
[----:B------:R-:W-:Y:S01]  /*7210*/  @!P3 IMAD.X R15, R122, 0x1, R13, P5 ;  /* 0x000000017a0fb824 */ /* 0x000fe200028e060d */
[----:B------:R-:W-:-:S04]  /*7220*/  ISETP.LT.OR P5, PT, R3, 0x12, !P1 ;  /* 0x000000120300780c */ /* 0x000fc80004fa1670 */
[----:B------:R-:W-:Y:S09]  /*7230*/  @!P3 STG.E.U8 desc[UR36][R14.64+0x10], R73 ;  /* 0x000010490e00b986 */ /* 0x000ff2000c101124 */
[----:B------:R-:W-:Y:S01]  /*7240*/  @!P5 IADD3 R20, P6, R12, R124, RZ ;  /* 0x0000007c0c14d210 */ /* 0x000fe20007fde0ff */
[----:B0-----:R-:W-:-:S04]  /*7250*/  @!P5 IMAD R7, R67, R22, RZ ;  /* 0x000000164307d224 */ /* 0x001fc800078e02ff */
[----:B------:R-:W-:Y:S01]  /*7260*/  @!P5 IMAD.X R21, R13, 0x1, R122, P6 ;  /* 0x000000010d15d824 */ /* 0x000fe200030e067a */
[----:B------:R-:W-:-:S04]  /*7270*/  ISETP.GE.AND P6, PT, R6, 0x101, PT ;  /* 0x000001010600780c */ /* 0x000fc80003fc6270 */
[----:B------:R-:W-:Y:S01]  /*7280*/  ISETP.LT.OR P3, PT, R3, 0x19, !P6 ;  /* 0x000000190300780c */ /* 0x000fe20007761670 */
[----:B------:R0:W-:-:S12]  /*7290*/  @!P5 STG.E.U8 desc[UR36][R20.64+0x11], R7 ;  /* 0x000011071400d986 */ /* 0x0001d8000c101124 */
[----:B--2---:R-:W-:Y:S01]  /*72a0*/  @!P3 IMAD R65, R68, R22, RZ ;  /* 0x000000164441b224 */ /* 0x004fe200078e02ff */
[----:B------:R-:W-:-:S04]  /*72b0*/  P2R R68, PR, RZ, 0x2 ;  /* 0x00000002ff447803 */ /* 0x000fc80000000000 */
[----:B------:R2:W-:Y:S01]  /*72c0*/  @!P3 STG.E.U8 desc[UR36][R12.64+0x18], R65 ;  /* 0x000018410c00b986 */ /* 0x0005e2000c101124 */
[----:B------:R-:W-:-:S13]  /*72d0*/  ISETP.LT.OR P3, PT, R3, 0x1a, !P6 ;  /* 0x0000001a0300780c */ /* 0x000fda0007761670 */
[----:B------:R-:W-:-:S05]  /*72e0*/  @!P3 IMAD R69, R69, R22, RZ ;  /* 0x000000164545b224 */ /* 0x000fca00078e02ff */
[----:B------:R3:W-:Y:S01]  /*72f0*/  @!P3 STG.E.U8 desc[UR36][R12.64+0x19], R69 ;  /* 0x000019450c00b986 */ /* 0x0007e2000c101124 */
[----:B------:R-:W-:-:S13]  /*7300*/  ISETP.LT.OR P3, PT, R3, 0x19, !P1 ;  /* 0x000000190300780c */ /* 0x000fda0004f61670 */
[----:B------:R-:W-:Y:S01]  /*7310*/  @!P3 IADD3 R66, P5, R124, R12, RZ ;  /* 0x0000000c7c42b210 */ /* 0x000fe20007fbe0ff */
[----:B0-----:R-:W-:-:S04]  /*7320*/  @!P3 IMAD R7, R70, R22, RZ ;  /* 0x000000164607b224 */ /* 0x001fc800078e02ff */
[----:B------:R-:W-:Y:S01]  /*7330*/  @!P3 IMAD.X R67, R122, 0x1, R13, P5 ;  /* 0x000000017a43b824 */ /* 0x000fe200028e060d */
[----:B------:R-:W-:Y:S02]  /*7340*/  ISETP.LT.OR P5, PT, R3, 0x1a, !P1 ;  /* 0x0000001a0300780c */ /* 0x000fe40004fa1670 */
[----:B------:R-:W-:Y:S02]  /*7350*/  ISETP.NE.AND P1, PT, R72, RZ, PT ;  /* 0x000000ff4800720c */ /* 0x000fe40003f25270 */
[----:B------:R0:W-:Y:S01]  /*7360*/  @!P3 STG.E.U8 desc[UR36][R66.64+0x18], R7 ;  /* 0x000018074200b986 */ /* 0x0001e2000c101124 */
[----:B------:R-:W-:-:S05]  /*7370*/  IADD3 R64, P3, R123, R12, RZ ;  /* 0x0000000c7b407210 */ /* 0x000fca0007f7e0ff */
[----:B--2---:R-:W-:Y:S01]  /*7380*/  IMAD.X R65, R121, 0x1, R13, P3 ;  /* 0x0000000179417824 */ /* 0x004fe200018e060d */
[----:B------:R-:W-:Y:S02]  /*7390*/  ISETP.LT.OR P3, PT, R3, 0x11, !P0 ;  /* 0x000000110300780c */ /* 0x000fe40004761670 */
[----:B------:R-:W-:Y:S01]  /*73a0*/  @!P5 IADD3 R20, P6, R12, R124, RZ ;  /* 0x0000007c0c14d210 */ /* 0x000fe20007fde0ff */
[----:B------:R-:W-:-:S04]  /*73b0*/  @!P5 IMAD R71, R71, R22, RZ ;  /* 0x000000164747d224 */ /* 0x000fc800078e02ff */
[----:B------:R-:W-:-:S05]  /*73c0*/  @!P5 IMAD.X R21, R13, 0x1, R122, P6 ;  /* 0x000000010d15d824 */ /* 0x000fca00030e067a */
[----:B------:R2:W-:Y:S01]  /*73d0*/  @!P5 STG.E.U8 desc[UR36][R20.64+0x19], R71 ;  /* 0x000019471400d986 */ /* 0x0005e2000c101124 */
[----:B---3--:R-:W-:-:S05]  /*73e0*/  @!P3 IMAD R69, R56, R22, RZ ;  /* 0x000000163845b224 */ /* 0x008fca00078e02ff */
[----:B------:R-:W-:Y:S01]  /*73f0*/  @!P3 STG.E.U8 desc[UR36][R64.64+0x10], R69 ;  /* 0x000010454000b986 */ /* 0x000fe2000c101124 */
[----:B------:R-:W-:-:S13]  /*7400*/  ISETP.LT.OR P3, PT, R3, 0x12, !P0 ;  /* 0x000000120300780c */ /* 0x000fda0004761670 */
[----:B------:R-:W-:-:S05]  /*7410*/  @!P3 IMAD R57, R57, R22, RZ ;  /* 0x000000163939b224 */ /* 0x000fca00078e02ff */
[----:B------:R-:W-:Y:S01]  /*7420*/  @!P3 STG.E.U8 desc[UR36][R64.64+0x11], R57 ;  /* 0x000011394000b986 */ /* 0x000fe2000c101124 */
[----:B------:R-:W-:-:S05]  /*7430*/  IADD3 R73, P3, R12, R123, RZ ;  /* 0x0000007b0c497210 */ /* 0x000fca0007f7e0ff */
[----:B------:R-:W-:Y:S01]  /*7440*/  IMAD.X R77, R13, 0x1, R121, P3 ;  /* 0x000000010d4d7824 */ /* 0x000fe200018e0679 */
[----:B------:R-:W-:-:S13]  /*7450*/  ISETP.LT.OR P3, PT, R3, 0x11, !P2 ;  /* 0x000000110300780c */ /* 0x000fda0005761670 */
[----:B------:R-:W-:Y:S01]  /*7460*/  @!P3 IADD3 R14, P5, R124, R64, RZ ;  /* 0x000000407c0eb210 */ /* 0x000fe20007fbe0ff */
[----:B0-----:R-:W-:-:S04]  /*7470*/  @!P3 IMAD R7, R58, R22, RZ ;  /* 0x000000163a07b224 */ /* 0x001fc800078e02ff */
[----:B------:R-:W-:Y:S01]  /*7480*/  @!P3 IMAD.X R15, R122, 0x1, R65, P5 ;  /* 0x000000017a0fb824 */ /* 0x000fe200028e0641 */
[----:B------:R-:W-:-:S04]  /*7490*/  ISETP.LT.OR P5, PT, R3, 0x12, !P2 ;  /* 0x000000120300780c */ /* 0x000fc800057a1670 */
[----:B------:R0:W-:Y:S01]  /*74a0*/  @!P3 STG.E.U8 desc[UR36][R14.64+0x10], R7 ;  /* 0x000010070e00b986 */ /* 0x0001e2000c101124 */
[----:B------:R-:W-:-:S08]  /*74b0*/  ISETP.LT.OR P3, PT, R3, 0x19, !P0 ;  /* 0x000000190300780c */ /* 0x000fd00004761670 */
[----:B--2---:R-:W-:Y:S01]  /*74c0*/  @!P5 IADD3 R20, P6, R73, R124, RZ ;  /* 0x0000007c4914d210 */ /* 0x004fe20007fde0ff */
[----:B------:R-:W-:-:S04]  /*74d0*/  @!P5 IMAD R59, R59, R22, RZ ;  /* 0x000000163b3bd224 */ /* 0x000fc800078e02ff */
[----:B------:R-:W-:Y:S02]  /*74e0*/  @!P5 IMAD.X R21, R77, 0x1, R122, P6 ;  /* 0x000000014d15d824 */ /* 0x000fe400030e067a */
[----:B------:R-:W-:-:S03]  /*74f0*/  @!P3 IMAD R67, R60, R22, RZ ;  /* 0x000000163c43b224 */ /* 0x000fc600078e02ff */
[----:B------:R2:W-:Y:S04]  /*7500*/  @!P5 STG.E.U8 desc[UR36][R20.64+0x11], R59 ;  /* 0x0000113b1400d986 */ /* 0x0005e8000c101124 */
[----:B------:R-:W-:Y:S01]  /*7510*/  @!P3 STG.E.U8 desc[UR36][R64.64+0x18], R67 ;  /* 0x000018434000b986 */ /* 0x000fe2000c101124 */
[----:B------:R-:W-:-:S13]  /*7520*/  ISETP.LT.OR P3, PT, R3, 0x1a, !P0 ;  /* 0x0000001a0300780c */ /* 0x000fda0004761670 */
[----:B------:R-:W-:-:S05]  /*7530*/  @!P3 IMAD R61, R61, R22, RZ ;  /* 0x000000163d3db224 */ /* 0x000fca00078e02ff */
[----:B------:R-:W-:Y:S01]  /*7540*/  @!P3 STG.E.U8 desc[UR36][R64.64+0x19], R61 ;  /* 0x0000193d4000b986 */ /* 0x000fe2000c101124 */
[----:B------:R-:W-:-:S13]  /*7550*/  ISETP.LT.OR P3, PT, R3, 0x19, !P2 ;  /* 0x000000190300780c */ /* 0x000fda0005761670 */
        /* <DEDUP_REMOVED lines=8> */
[----:B------:R-:W-:-:S04]  /*75e0*/  ISETP.GE.AND P6, PT, R6, 0x1, PT ;  /* 0x000000010600780c */ /* 0x000fc80003fc6270 */
[----:B------:R-:W-:Y:S01]  /*75f0*/  ISETP.LT.OR P3, PT, R3, 0x21, !P6 ;  /* 0x000000210300780c */ /* 0x000fe20007761670 */
[----:B------:R-:W-:Y:S01]  /*7600*/  @!P5 STG.E.U8 desc[UR36][R14.64+0x19], R63 ;  /* 0x0000193f0e00d986 */ /* 0x000fe2000c101124 */
[----:B------:R-:W-:-:S11]  /*7610*/  ISETP.GE.AND P5, PT, R6, 0x81, PT ;  /* 0x000000810600780c */ /* 0x000fd60003fa6270 */
[----:B--2---:R-:W-:-:S05]  /*7620*/  @!P3 IMAD R21, R48, R22, RZ ;  /* 0x000000163015b224 */ /* 0x004fca00078e02ff */
[----:B------:R2:W-:Y:S01]  /*7630*/  @!P3 STG.E.U8 desc[UR36][R4.64+0x20], R21 ;  /* 0x000020150400b986 */ /* 0x0005e2000c101124 */
[----:B------:R-:W-:-:S13]  /*7640*/  ISETP.LT.OR P3, PT, R3, 0x22, !P6 ;  /* 0x000000220300780c */ /* 0x000fda0007761670 */
[----:B------:R-:W-:-:S05]  /*7650*/  @!P3 IMAD R49, R49, R22, RZ ;  /* 0x000000163131b224 */ /* 0x000fca00078e02ff */
[----:B------:R-:W-:Y:S01]  /*7660*/  @!P3 STG.E.U8 desc[UR36][R4.64+0x21], R49 ;  /* 0x000021310400b986 */ /* 0x000fe2000c101124 */
[----:B------:R-:W-:-:S13]  /*7670*/  ISETP.LT.OR P3, PT, R3, 0x21, !P4 ;  /* 0x000000210300780c */ /* 0x000fda0006761670 */
[----:B------:R-:W-:-:S05]  /*7680*/  @!P3 IMAD R59, R50, R22, RZ ;  /* 0x00000016323bb224 */ /* 0x000fca00078e02ff */
[----:B------:R-:W-:Y:S01]  /*7690*/  @!P3 STG.E.U8 desc[UR36][R8.64+0x20], R59 ;  /* 0x0000203b0800b986 */ /* 0x000fe2000c101124 */
[----:B------:R-:W-:-:S13]  /*76a0*/  ISETP.LT.OR P3, PT, R3, 0x22, !P4 ;  /* 0x000000220300780c */ /* 0x000fda0006761670 */
[----:B------:R-:W-:-:S05]  /*76b0*/  @!P3 IMAD R51, R51, R22, RZ ;  /* 0x000000163333b224 */ /* 0x000fca00078e02ff */
[----:B------:R-:W-:Y:S01]  /*76c0*/  @!P3 STG.E.U8 desc[UR36][R8.64+0x21], R51 ;  /* 0x000021330800b986 */ /* 0x000fe2000c101124 */
[----:B------:R-:W-:-:S13]  /*76d0*/  ISETP.LT.OR P3, PT, R3, 0x29, !P6 ;  /* 0x000000290300780c */ /* 0x000fda0007761670 */
[----:B0-----:R-:W-:-:S05]  /*76e0*/  @!P3 IMAD R7, R52, R22, RZ ;  /* 0x000000163407b224 */ /* 0x001fca00078e02ff */
[----:B------:R-:W-:Y:S01]  /*76f0*/  @!P3 STG.E.U8 desc[UR36][R4.64+0x28], R7 ;  /* 0x000028070400b986 */ /* 0x000fe2000c101124 */
[----:B------:R-:W-:Y:S02]  /*7700*/  ISETP.LT.OR P3, PT, R3, 0x2a, !P6 ;  /* 0x0000002a0300780c */ /* 0x000fe40007761670 */
[----:B------:R-:W-:-:S11]  /*7710*/  ISETP.GE.AND P6, PT, R6, 0x89, PT ;  /* 0x000000890600780c */ /* 0x000fd60003fc6270 */
[----:B------:R-:W-:-:S05]  /*7720*/  @!P3 IMAD R53, R53, R22, RZ ;  /* 0x000000163535b224 */ /* 0x000fca00078e02ff */
[----:B------:R-:W-:Y:S01]  /*7730*/  @!P3 STG.E.U8 desc[UR36][R4.64+0x29], R53 ;  /* 0x000029350400b986 */ /* 0x000fe2000c101124 */
[C---:B------:R-:W-:Y:S02]  /*7740*/  ISETP.LT.OR P3, PT, R3.reuse, 0x29, !P4 ;  /* 0x000000290300780c */ /* 0x040fe40006761670 */
[----:B------:R-:W-:-:S11]  /*7750*/  ISETP.LT.OR P4, PT, R3, 0x2a, !P4 ;  /* 0x0000002a0300780c */ /* 0x000fd60006781670 */
[-C--:B--2---:R-:W-:Y:S02]  /*7760*/  @!P3 IMAD R21, R54, R22.reuse, RZ ;  /* 0x000000163615b224 */ /* 0x084fe400078e02ff */
[----:B------:R-:W-:-:S03]  /*7770*/  @!P4 IMAD R55, R55, R22, RZ ;  /* 0x000000163737c224 */ /* 0x000fc600078e02ff */
[----:B------:R0:W-:Y:S01]  /*7780*/  @!P3 STG.E.U8 desc[UR36][R8.64+0x28], R21 ;  /* 0x000028150800b986 */ /* 0x0001e2000c101124 */
[----:B------:R-:W-:-:S03]  /*7790*/  ISETP.LT.OR P3, PT, R3, 0x22, !P6 ;  /* 0x000000220300780c */ /* 0x000fc60007761670 */
[----:B------:R-:W-:Y:S01]  /*77a0*/  @!P4 STG.E.U8 desc[UR36][R8.64+0x29], R55 ;  /* 0x000029370800c986 */ /* 0x000fe2000c101124 */
[----:B0-----:R-:W-:-:S09]  /*77b0*/  @!P1 IMAD R21, R42, R22, RZ ;  /* 0x000000162a159224 */ /* 0x001fd200078e02ff */
[----:B------:R-:W-:Y:S01]  /*77c0*/  @!P3 IADD3 R14, P4, R124, R10, RZ ;  /* 0x0000000a7c0eb210 */ /* 0x000fe20007f9e0ff */
[----:B------:R-:W-:-:S04]  /*77d0*/  @!P3 IMAD R43, R43, R22, RZ ;  /* 0x000000162b2bb224 */ /* 0x000fc800078e02ff */
[----:B------:R-:W-:Y:S01]  /*77e0*/  @!P3 IMAD.X R15, R11, 0x1, R122, P4 ;  /* 0x000000010b0fb824 */ /* 0x000fe200020e067a */
[----:B------:R-:W-:-:S13]  /*77f0*/  ISETP.LT.OR P4, PT, R3, 0x21, !P5 ;  /* 0x000000210300780c */ /* 0x000fda0006f81670 */
[----:B------:R-:W-:Y:S02]  /*7800*/  @!P4 IMAD R7, R40, R22, RZ ;  /* 0x000000162807c224 */ /* 0x000fe400078e02ff */
[----:B------:R-:W-:Y:S02]  /*7810*/  @!P4 IMAD.MOV.U32 R4, RZ, RZ, R10 ;  /* 0x000000ffff04c224 */ /* 0x000fe400078e000a */
[----:B------:R-:W-:-:S05]  /*7820*/  @!P4 IMAD.MOV.U32 R5, RZ, RZ, R11 ;  /* 0x000000ffff05c224 */ /* 0x000fca00078e000b */
[----:B------:R0:W-:Y:S01]  /*7830*/  @!P4 STG.E.U8 desc[UR36][R4.64+0x20], R7 ;  /* 0x000020070400c986 */ /* 0x0001e2000c101124 */
[----:B------:R-:W-:-:S13]  /*7840*/  ISETP.LT.OR P4, PT, R3, 0x22, !P5 ;  /* 0x000000220300780c */ /* 0x000fda0006f81670 */
[----:B------:R-:W-:Y:S02]  /*7850*/  @!P4 IMAD R41, R41, R22, RZ ;  /* 0x000000162929c224 */ /* 0x000fe400078e02ff */
[----:B0-----:R-:W-:Y:S02]  /*7860*/  @!P4 IMAD.MOV.U32 R4, RZ, RZ, R10 ;  /* 0x000000ffff04c224 */ /* 0x001fe400078e000a */
[----:B------:R-:W-:-:S05]  /*7870*/  @!P4 IMAD.MOV.U32 R5, RZ, RZ, R11 ;  /* 0x000000ffff05c224 */ /* 0x000fca00078e000b */
[----:B------:R-:W-:Y:S01]  /*7880*/  @!P4 STG.E.U8 desc[UR36][R4.64+0x21], R41 ;  /* 0x000021290400c986 */ /* 0x000fe2000c101124 */
[----:B------:R-:W-:-:S03]  /*7890*/  ISETP.LT.OR P4, PT, R3, 0x29, !P6 ;  /* 0x000000290300780c */ /* 0x000fc60007781670 */
[----:B------:R0:W-:Y:S01]  /*78a0*/  @!P1 STG.E.U8 desc[UR36][R74.64+0x20], R21 ;  /* 0x000020154a009986 */ /* 0x0001e2000c101124 */
[----:B------:R-:W-:-:S03]  /*78b0*/  ISETP.NE.AND P1, PT, R68, RZ, PT ;  /* 0x000000ff4400720c */ /* 0x000fc60003f25270 */
[----:B------:R-:W-:Y:S06]  /*78c0*/  @!P3 STG.E.U8 desc[UR36][R14.64+0x21], R43 ;  /* 0x0000212b0e00b986 */ /* 0x000fec000c101124 */
[----:B------:R-:W-:Y:S01]  /*78d0*/  @!P4 IADD3 R8, P5, R124, R10, RZ ;  /* 0x0000000a7c08c210 */ /* 0x000fe20007fbe0ff */
[----:B0-----:R-:W-:-:S04]  /*78e0*/  @!P4 IMAD R21, R46, R22, RZ ;  /* 0x000000162e15c224 */ /* 0x001fc800078e02ff */
[----:B------:R-:W-:Y:S01]  /*78f0*/  @!P4 IMAD.X R9, R11, 0x1, R122, P5 ;  /* 0x000000010b09c824 */ /* 0x000fe200028e067a */
[----:B------:R-:W-:-:S04]  /*7900*/  ISETP.GE.AND P5, PT, R6, 0x81, PT ;  /* 0x000000810600780c */ /* 0x000fc80003fa6270 */
        /* <DEDUP_REMOVED lines=9> */
[----:B------:R0:W-:Y:S01]  /*79a0*/  @!P3 STG.E.U8 desc[UR36][R4.64+0x29], R45 ;  /* 0x0000292d0400b986 */ /* 0x0001e2000c101124 */
[C---:B------:R-:W-:Y:S02]  /*79b0*/  ISETP.LT.OR P3, PT, R3.reuse, 0x2a, !P6 ;  /* 0x0000002a0300780c */ /* 0x040fe40007761670 */
[----:B------:R-:W-:Y:S01]  /*79c0*/  ISETP.GE.AND P6, PT, R6, 0x101, PT ;  /* 0x000001010600780c */ /* 0x000fe20003fc6270 */
[----:B------:R2:W-:Y:S03]  /*79d0*/  @!P4 STG.E.U8 desc[UR36][R8.64+0x28], R21 ;  /* 0x000028150800c986 */ /* 0x0005e6000c101124 */
[----:B------:R-:W-:-:S07]  /*79e0*/  ISETP.LT.OR P5, PT, R3, 0x2a, !P6 ;  /* 0x0000002a0300780c */ /* 0x000fce00077a1670 */
[----:B------:R-:W-:Y:S01]  /*79f0*/  @!P3 IADD3 R10, P4, R124, R10, RZ ;  /* 0x0000000a7c0ab210 */ /* 0x000fe20007f9e0ff */
[----:B------:R-:W-:-:S04]  /*7a00*/  @!P3 IMAD R47, R47, R22, RZ ;  /* 0x000000162f2fb224 */ /* 0x000fc800078e02ff */
[----:B------:R-:W-:Y:S01]  /*7a10*/  @!P3 IMAD.X R11, R11, 0x1, R122, P4 ;  /* 0x000000010b0bb824 */ /* 0x000fe200020e067a */
[----:B------:R-:W-:Y:S01]  /*7a20*/  ISETP.LT.OR P4, PT, R3, 0x21, !P6 ;  /* 0x000000210300780c */ /* 0x000fe20007781670 */
[----:B------:R-:W-:-:S03]  /*7a30*/  @!P5 IMAD R37, R37, R22, RZ ;  /* 0x000000162525d224 */ /* 0x000fc600078e02ff */
[----:B------:R3:W-:Y:S01]  /*7a40*/  @!P3 STG.E.U8 desc[UR36][R10.64+0x29], R47 ;  /* 0x0000292f0a00b986 */ /* 0x0007e2000c101124 */
[----:B------:R-:W-:-:S08]  /*7a50*/  ISETP.LT.OR P3, PT, R3, 0x22, !P6 ;  /* 0x000000220300780c */ /* 0x000fd00007761670 */
[----:B------:R-:W-:-:S05]  /*7a60*/  @!P4 IMAD R15, R32, R22, RZ ;  /* 0x00000016200fc224 */ /* 0x000fca00078e02ff */
[----:B------:R4:W-:Y:S01]  /*7a70*/  @!P4 STG.E.U8 desc[UR36][R12.64+0x20], R15 ;  /* 0x0000200f0c00c986 */ /* 0x0009e2000c101124 */
[----:B------:R-:W-:Y:S01]  /*7a80*/  ISETP.LT.OR P4, PT, R3, 0x21, !P1 ;  /* 0x000000210300780c */ /* 0x000fe20004f81670 */
[----:B------:R-:W-:-:S05]  /*7a90*/  @!P3 IMAD R33, R33, R22, RZ ;  /* 0x000000162121b224 */ /* 0x000fca00078e02ff */
[----:B------:R-:W-:Y:S07]  /*7aa0*/  @!P3 STG.E.U8 desc[UR36][R12.64+0x21], R33 ;  /* 0x000021210c00b986 */ /* 0x000fee000c101124 */
[----:B0-----:R-:W-:Y:S01]  /*7ab0*/  @!P4 IADD3 R4, P3, R12, R124, RZ ;  /* 0x0000007c0c04c210 */ /* 0x001fe20007f7e0ff */
[----:B--2---:R-:W-:-:S04]  /*7ac0*/  @!P4 IMAD R9, R34, R22, RZ ;  /* 0x000000162209c224 */ /* 0x004fc800078e02ff */
        /* <DEDUP_REMOVED lines=8> */
[C---:B------:R-:W-:Y:S02]  /*7b50*/  ISETP.LT.OR P3, PT, R3.reuse, 0x29, !P1 ;  /* 0x000000290300780c */ /* 0x040fe40004f61670 */
[C---:B------:R-:W-:Y:S01]  /*7b60*/  ISETP.LT.OR P1, PT, R3.reuse, 0x2a, !P1 ;  /* 0x0000002a0300780c */ /* 0x040fe20004f21670 */
[----:B------:R-:W-:Y:S01]  /*7b70*/  @!P5 STG.E.U8 desc[UR36][R12.64+0x29], R37 ;  /* 0x000029250c00d986 */ /* 0x000fe2000c101124 */
[----:B------:R-:W-:-:S04]  /*7b80*/  ISETP.LT.OR P5, PT, R3, 0x21, !P0 ;  /* 0x000000210300780c */ /* 0x000fc800047a1670 */
[----:B---3--:R-:W-:-:S05]  /*7b90*/  @!P4 IMAD R11, R36, R22, RZ ;  /* 0x00000016240bc224 */ /* 0x008fca00078e02ff */
[----:B------:R3:W-:Y:S01]  /*7ba0*/  @!P4 STG.E.U8 desc[UR36][R12.64+0x28], R11 ;  /* 0x0000280b0c00c986 */ /* 0x0007e2000c101124 */
[----:B------:R-:W-:Y:S01]  /*7bb0*/  @!P3 IADD3 R8, P4, R12, R124, RZ ;  /* 0x0000007c0c08b210 */ /* 0x000fe20007f9e0ff */
[-C--:B----4-:R-:W-:Y:S02]  /*7bc0*/  @!P3 IMAD R15, R38, R22.reuse, RZ ;  /* 0x00000016260fb224 */ /* 0x090fe400078e02ff */
[----:B------:R-:W-:Y:S02]  /*7bd0*/  @!P1 IMAD R39, R39, R22, RZ ;  /* 0x0000001627279224 */ /* 0x000fe400078e02ff */
[----:B0-----:R-:W-:Y:S01]  /*7be0*/  @!P3 IMAD.X R9, R13, 0x1, R122, P4 ;  /* 0x000000010d09b824 */ /* 0x001fe200020e067a */
[----:B--2---:R-:W-:-:S04]  /*7bf0*/  @!P1 IADD3 R6, P4, R12, R124, RZ ;  /* 0x0000007c0c069210 */ /* 0x004fc80007f9e0ff */
[----:B------:R0:W-:Y:S01]  /*7c00*/  @!P3 STG.E.U8 desc[UR36][R8.64+0x28], R15 ;  /* 0x0000280f0800b986 */ /* 0x0001e2000c101124 */
[----:B------:R-:W-:Y:S01]  /*7c10*/  ISETP.LT.OR P3, PT, R3, 0x21, !P2 ;  /* 0x000000210300780c */ /* 0x000fe20005761670 */
[----:B------:R-:W-:Y:S01]  /*7c20*/  @!P1 IMAD.X R7, R13, 0x1, R122, P4 ;  /* 0x000000010d079824 */ /* 0x000fe200020e067a */
[----:B------:R-:W-:Y:S01]  /*7c30*/  ISETP.LT.OR P4, PT, R3, 0x22, !P0 ;  /* 0x000000220300780c */ /* 0x000fe20004781670 */
[----:B---3--:R-:W-:-:S03]  /*7c40*/  @!P5 IMAD R11, R24, R22, RZ ;  /* 0x00000016180bd224 */ /* 0x008fc600078e02ff */
[----:B------:R-:W-:Y:S01]  /*7c50*/  @!P1 STG.E.U8 desc[UR36][R6.64+0x29], R39 ;  /* 0x0000292706009986 */ /* 0x000fe2000c101124 */
[----:B------:R-:W-:-:S03]  /*7c60*/  IADD3 R21, P1, R12, R123, RZ ;  /* 0x0000007b0c157210 */ /* 0x000fc60007f3e0ff */
[----:B------:R2:W-:Y:S02]  /*7c70*/  @!P5 STG.E.U8 desc[UR36][R64.64+0x20], R11 ;  /* 0x0000200b4000d986 */ /* 0x0005e4000c101124 */
[----:B------:R-:W-:Y:S01]  /*7c80*/  IMAD.X R33, R13, 0x1, R121, P1 ;  /* 0x000000010d217824 */ /* 0x000fe200008e0679 */
[----:B------:R-:W-:Y:S01]  /*7c90*/  @!P3 IADD3 R4, P5, R21, R124, RZ ;  /* 0x0000007c1504b210 */ /* 0x000fe20007fbe0ff */
[-C--:B0-----:R-:W-:Y:S01]  /*7ca0*/  @!P3 IMAD R15, R26, R22.reuse, RZ ;  /* 0x000000161a0fb224 */ /* 0x081fe200078e02ff */
[----:B------:R-:W-:Y:S01]  /*7cb0*/  ISETP.LT.OR P1, PT, R3, 0x22, !P2 ;  /* 0x000000220300780c */ /* 0x000fe20005721670 */
[----:B------:R-:W-:Y:S02]  /*7cc0*/  @!P4 IMAD R25, R25, R22, RZ ;  /* 0x000000161919c224 */ /* 0x000fe400078e02ff */
[----:B------:R-:W-:Y:S01]  /*7cd0*/  @!P3 IMAD.X R5, R33, 0x1, R122, P5 ;  /* 0x000000012105b824 */ /* 0x000fe200028e067a */
[C---:B------:R-:W-:Y:S02]  /*7ce0*/  ISETP.LT.OR P5, PT, R3.reuse, 0x29, !P0 ;  /* 0x000000290300780c */ /* 0x040fe400047a1670 */
[----:B------:R-:W-:Y:S01]  /*7cf0*/  @!P4 STG.E.U8 desc[UR36][R64.64+0x21], R25 ;  /* 0x000021194000c986 */ /* 0x000fe2000c101124 */
[----:B------:R-:W-:-:S02]  /*7d00*/  ISETP.LT.OR P4, PT, R3, 0x29, !P2 ;  /* 0x000000290300780c */ /* 0x000fc40005781670 */
[C---:B------:R-:W-:Y:S01]  /*7d10*/  ISETP.LT.OR P2, PT, R3.reuse, 0x2a, !P2 ;  /* 0x0000002a0300780c */ /* 0x040fe20005741670 */
[----:B------:R0:W-:Y:S01]  /*7d20*/  @!P3 STG.E.U8 desc[UR36][R4.64+0x20], R15 ;  /* 0x0000200f0400b986 */ /* 0x0001e2000c101124 */
[----:B--2---:R-:W-:Y:S02]  /*7d30*/  IADD3 R11, P3, R12, R123, RZ ;  /* 0x0000007b0c0b7210 */ /* 0x004fe40007f7e0ff */
[----:B------:R-:W-:Y:S01]  /*7d40*/  ISETP.LT.OR P0, PT, R3, 0x2a, !P0 ;  /* 0x0000002a0300780c */ /* 0x000fe20004701670 */
[----:B------:R-:W-:Y:S02]  /*7d50*/  @!P1 IMAD R27, R27, R22, RZ ;  /* 0x000000161b1b9224 */ /* 0x000fe400078e02ff */
[----:B------:R-:W-:Y:S01]  /*7d60*/  IMAD.X R13, R13, 0x1, R121, P3 ;  /* 0x000000010d0d7824 */ /* 0x000fe200018e0679 */
[----:B------:R-:W-:Y:S01]  /*7d70*/  @!P1 IADD3 R6, P3, R11, R124, RZ ;  /* 0x0000007c0b069210 */ /* 0x000fe20007f7e0ff */
[----:B------:R-:W-:-:S04]  /*7d80*/  @!P5 IMAD R3, R28, R22, RZ ;  /* 0x000000161c03d224 */ /* 0x000fc800078e02ff */
[--C-:B------:R-:W-:Y:S01]  /*7d90*/  @!P1 IMAD.X R7, R13, 0x1, R122.reuse, P3 ;  /* 0x000000010d079824 */ /* 0x100fe200018e067a */
[----:B------:R-:W-:Y:S01]  /*7da0*/  @!P4 IADD3 R8, P3, R21, R124, RZ ;  /* 0x0000007c1508c210 */ /* 0x000fe20007f7e0ff */
[-C--:B------:R-:W-:Y:S02]  /*7db0*/  @!P2 IMAD R31, R31, R22.reuse, RZ ;  /* 0x000000161f1fa224 */ /* 0x080fe400078e02ff */
[----:B------:R-:W-:Y:S01]  /*7dc0*/  @!P0 IMAD R29, R29, R22, RZ ;  /* 0x000000161d1d8224 */ /* 0x000fe200078e02ff */
[----:B------:R2:W-:Y:S01]  /*7dd0*/  @!P1 STG.E.U8 desc[UR36][R6.64+0x21], R27 ;  /* 0x0000211b06009986 */ /* 0x0005e2000c101124 */
[--C-:B------:R-:W-:Y:S01]  /*7de0*/  @!P4 IMAD.X R9, R33, 0x1, R122.reuse, P3 ;  /* 0x000000012109c824 */ /* 0x100fe200018e067a */
[----:B0-----:R-:W-:Y:S01]  /*7df0*/  @!P2 IADD3 R4, P3, R11, R124, RZ ;  /* 0x0000007c0b04a210 */ /* 0x001fe20007f7e0ff */
[----:B------:R-:W-:Y:S01]  /*7e00*/  @!P4 IMAD R11, R30, R22, RZ ;  /* 0x000000161e0bc224 */ /* 0x000fe200078e02ff */
[----:B------:R2:W-:Y:S03]  /*7e10*/  @!P5 STG.E.U8 desc[UR36][R64.64+0x28], R3 ;  /* 0x000028034000d986 */ /* 0x0005e6000c101124 */
[----:B------:R-:W-:Y:S01]  /*7e20*/  @!P2 IMAD.X R5, R13, 0x1, R122, P3 ;  /* 0x000000010d05a824 */ /* 0x000fe200018e067a */
[----:B------:R2:W-:Y:S04]  /*7e30*/  @!P0 STG.E.U8 desc[UR36][R64.64+0x29], R29 ;  /* 0x0000291d40008986 */ /* 0x0005e8000c101124 */
[----:B------:R2:W-:Y:S04]  /*7e40*/  @!P4 STG.E.U8 desc[UR36][R8.64+0x28], R11 ;  /* 0x0000280b0800c986 */ /* 0x0005e8000c101124 */
[----:B------:R2:W-:Y:S02]  /*7e50*/  @!P2 STG.E.U8 desc[UR36][R4.64+0x29], R31 ;  /* 0x0000291f0400a986 */ /* 0x0005e4000c101124 */
.L_x_62:
[----:B------:R-:W-:Y:S05]  /*7e60*/  BSYNC B0 ;  /* 0x0000000000007941 */ /* 0x000fea0003800000 */
.L_x_28:
[----:B------:R-:W-:Y:S01]  /*7e70*/  ULDC UR4, c[0x0][0xc] ;  /* 0x0000030000047ab9 */ /* 0x000fe20000000800 */
[----:B------:R-:W-:Y:S01]  /*7e80*/  ULDC UR5, c[0x0][0x10] ;  /* 0x0000040000057ab9 */ /* 0x000fe20000000800 */
[----:B--2---:R-:W2:Y:S01]  /*7e90*/  LDC R3, c[0x0][0x14] ;  /* 0x00000500ff037b82 */ /* 0x004ea20000000800 */
[----:B------:R-:W-:Y:S01]  /*7ea0*/  UIMAD.WIDE.U32 UR4, UR4, UR5, URZ ;  /* 0x00000005040472a5 */ /* 0x000fe2000f8e003f */
[----:B0-----:R-:W-:Y:S02]  /*7eb0*/  IMAD.MOV.U32 R127, RZ, RZ, -0x1 ;  /* 0xffffffffff7f7424 */ /* 0x001fe400078e00ff */
[----:B------:R-:W-:-:S03]  /*7ec0*/  IMAD.MOV.U32 R125, RZ, RZ, -0x1 ;  /* 0xffffffffff7d7424 */ /* 0x000fc600078e00ff */
[----:B--2---:R-:W-:-:S04]  /*7ed0*/  IMAD.WIDE.U32 R16, R3, UR4, R16 ;  /* 0x0000000403107c25 */ /* 0x004fc8000f8e0010 */
[----:B------:R-:W-:Y:S01]  /*7ee0*/  IMAD R3, R3, UR5, RZ ;  /* 0x0000000503037c24 */ /* 0x000fe2000f8e02ff */
[----:B------:R-:W-:Y:S02]  /*7ef0*/  ULDC.64 UR4, c[0x0][0x650] ;  /* 0x0001940000047ab9 */ /* 0x000fe40000000a00 */
[----:B------:R-:W-:Y:S01]  /*7f00*/  ISETP.GE.U32.AND P0, PT, R16, UR4, PT ;  /* 0x0000000410007c0c */ /* 0x000fe2000bf06070 */
[--C-:B------:R-:W-:Y:S01]  /*7f10*/  IMAD.IADD R17, R17, 0x1, R3.reuse ;  /* 0x0000000111117824 */ /* 0x100fe200078e0203 */
[----:B------:R-:W-:-:S04]  /*7f20*/  PRMT R3, RZ, 0x7610, R3 ;  /* 0x00007610ff037816 */ /* 0x000fc80000000003 */
[----:B------:R-:W-:-:S13]  /*7f30*/  ISETP.GE.U32.AND.EX P0, PT, R17, UR5, PT, P0 ;  /* 0x0000000511007c0c */ /* 0x000fda000bf06100 */
[----:B------:R-:W-:Y:S05]  /*7f40*/  @P0 BRA `(.L_x_63) ;  /* 0x0000000400640947 */ /* 0x000fea0003800000 */
[----:B------:R-:W0:Y:S01]  /*7f50*/  S2R R12, SR_CTAID.X ;  /* 0x00000000000c7919 */ /* 0x000e220000002500 */
[----:B------:R-:W2:Y:S01]  /*7f60*/  LDC.64 R10, c[0x0][0x628] ;  /* 0x00018a00ff0a7b82 */ /* 0x000ea20000000a00 */
[----:B------:R-:W-:Y:S01]  /*7f70*/  ULDC UR4, c[0x0][0x150] ;  /* 0x0000540000047ab9 */ /* 0x000fe20000000800 */
[----:B------:R-:W-:Y:S01]  /*7f80*/  IMAD.MOV.U32 R8, RZ, RZ, R16 ;  /* 0x000000ffff087224 */ /* 0x000fe200078e0010 */
[----:B------:R-:W3:Y:S01]  /*7f90*/  S2R R24, SR_CTAID.Y ;  /* 0x0000000000187919 */ /* 0x000ee20000002600 */
[----:B------:R-:W-:-:S04]  /*7fa0*/  IMAD.MOV.U32 R9, RZ, RZ, R17 ;  /* 0x000000ffff097224 */ /* 0x000fc800078e0011 */
[----:B------:R-:W4:Y:S08]  /*7fb0*/  LDC R21, c[0x0][0x144] ;  /* 0x00005100ff157b82 */ /* 0x000f300000000800 */
[----:B------:R-:W1:Y:S08]  /*7fc0*/  LDC R0, c[0x0][0x630] ;  /* 0x00018c00ff007b82 */ /* 0x000e700000000800 */
[----:B------:R-:W1:Y:S01]  /*7fd0*/  LDC.64 R14, c[0x0][0x620] ;  /* 0x00018800ff0e7b82 */ /* 0x000e620000000a00 */
[----:B--2---:R-:W-:-:S04]  /*7fe0*/  ISETP.NE.U32.AND P0, PT, R10, RZ, PT ;  /* 0x000000ff0a00720c */ /* 0x004fc80003f05070 */
[----:B------:R-:W-:Y:S02]  /*7ff0*/  ISETP.NE.AND.EX P0, PT, R11, RZ, PT, P0 ;  /* 0x000000ff0b00720c */ /* 0x000fe40003f05300 */
[----:B0-----:R-:W-:-:S05]  /*8000*/  I2FP.F32.U32 R3, R12 ;  /* 0x0000000c00037245 */ /* 0x001fca0000201000 */
[----:B------:R-:W-:-:S04]  /*8010*/  FMUL R3, R3, UR4 ;  /* 0x0000000403037c20 */ /* 0x000fc80008400000 */
[----:B------:R0:W2:Y:S02]  /*8020*/  F2I.U32.TRUNC.NTZ R20, R3 ;  /* 0x0000000300147305 */ /* 0x0000a4000020f000 */
[----:B---34-:R-:W-:Y:S05]  /*8030*/  @!P0 BRA `(.L_x_64) ;  /* 0x0000000000288947 */ /* 0x018fea0003800000 */
[----:B0-----:R-:W0:Y:S02]  /*8040*/  LDC R3, c[0x0][0x634] ;  /* 0x00018d00ff037b82 */ /* 0x001e240000000800 */
        /* <DEDUP_REMOVED lines=9> */
.L_x_64:
[----:B------:R-:W3:Y:S01]  /*80e0*/  LDC.64 R28, c[0x0][0x640] ;  /* 0x00019000ff1c7b82 */ /* 0x000ee20000000a00 */
[-CC-:B-1----:R-:W-:Y:S01]  /*80f0*/  SHF.R.U64 R125, R8, R0.reuse, R9.reuse ;  /* 0x00000000087d7219 */ /* 0x182fe20000001209 */
[----:B--2---:R-:W-:Y:S01]  /*8100*/  IMAD.MOV R20, RZ, RZ, -R20 ;  /* 0x000000ffff147224 */ /* 0x004fe200078e0a14 */
[----:B------:R-:W-:Y:S01]  /*8110*/  SHF.R.U32.HI R0, RZ, R0, R9 ;  /* 0x00000000ff007219 */ /* 0x000fe20000011609 */
[----:B------:R-:W-:Y:S01]  /*8120*/  ULDC UR4, c[0x0][0x154] ;  /* 0x0000550000047ab9 */ /* 0x000fe20000000800 */
[----:B0-----:R-:W-:Y:S01]  /*8130*/  IADD3 R3, P0, RZ, -R125, RZ ;  /* 0x8000007dff037210 */ /* 0x001fe20007f1e0ff */
[----:B------:R-:W-:Y:S02]  /*8140*/  IMAD R21, R21, R20, R12 ;  /* 0x0000001415157224 */ /* 0x000fe400078e020c */
[----:B------:R-:W0:Y:S01]  /*8150*/  LDC R6, c[0x0][0x618] ;  /* 0x00018600ff067b82 */ /* 0x000e220000000800 */
[----:B------:R-:W-:Y:S02]  /*8160*/  IMAD.MOV.U32 R7, RZ, RZ, 0x1 ;  /* 0x00000001ff077424 */ /* 0x000fe400078e00ff */
[----:B------:R-:W-:-:S04]  /*8170*/  IMAD.X R5, RZ, RZ, ~R0, P0 ;  /* 0x000000ffff057224 */ /* 0x000fc800000e0e00 */
[-C--:B------:R-:W-:Y:S01]  /*8180*/  IMAD R0, R5, R14.reuse, RZ ;  /* 0x0000000e05007224 */ /* 0x080fe200078e02ff */
[----:B------:R-:W1:Y:S01]  /*8190*/  LDC R8, c[0x0][0x608] ;  /* 0x00018200ff087b82 */ /* 0x000e620000000800 */
[----:B------:R-:W-:-:S04]  /*81a0*/  IMAD.WIDE.U32 R4, R3, R14, R16 ;  /* 0x0000000e03047225 */ /* 0x000fc800078e0010 */
[----:B------:R-:W-:Y:S01]  /*81b0*/  IMAD R3, R3, R15, R0 ;  /* 0x0000000f03037224 */ /* 0x000fe200078e0200 */
[----:B------:R-:W-:Y:S02]  /*81c0*/  I2FP.F32.U32 R0, R24 ;  /* 0x0000001800007245 */ /* 0x000fe40000201000 */
[----:B------:R-:W2:Y:S01]  /*81d0*/  LDC R26, c[0x0][0x658] ;  /* 0x00019600ff1a7b82 */ /* 0x000ea20000000800 */
[----:B------:R-:W-:Y:S01]  /*81e0*/  IMAD.IADD R3, R5, 0x1, R3 ;  /* 0x0000000105037824 */ /* 0x000fe200078e0203 */
[----:B---3--:R-:W-:Y:S01]  /*81f0*/  ISETP.NE.U32.AND P0, PT, R28, RZ, PT ;  /* 0x000000ff1c00720c */ /* 0x008fe20003f05070 */
[----:B------:R-:W-:Y:S01]  /*8200*/  FMUL R0, R0, UR4 ;  /* 0x0000000400007c20 */ /* 0x000fe20008400000 */
[----:B------:R-:W-:Y:S02]  /*8210*/  IMAD.MOV.U32 R5, RZ, RZ, -0x1 ;  /* 0xffffffffff057424 */ /* 0x000fe400078e00ff */
[----:B------:R-:W-:Y:S01]  /*8220*/  ISETP.NE.AND.EX P0, PT, R29, RZ, PT, P0 ;  /* 0x000000ff1d00720c */ /* 0x000fe20003f05300 */
[----:B------:R3:W4:Y:S01]  /*8230*/  F2I.U32.TRUNC.NTZ R13, R0 ;  /* 0x00000000000d7305 */ /* 0x000722000020f000 */
[----:B------:R-:W3:Y:S01]  /*8240*/  LDC R15, c[0x0][0x148] ;  /* 0x00005200ff0f7b82 */ /* 0x000ee20000000800 */
[----:B0-----:R-:W-:-:S02]  /*8250*/  SHF.R.U64 R12, R4, R6, R3 ;  /* 0x00000006040c7219 */ /* 0x001fc40000001203 */
[----:B------:R-:W-:-:S05]  /*8260*/  SHF.R.U32.HI R3, RZ, R6, R3 ;  /* 0x00000006ff037219 */ /* 0x000fca0000011603 */
[----:B------:R-:W0:Y:S01]  /*8270*/  LDC R20, c[0x0][0x600] ;  /* 0x00018000ff147b82 */ /* 0x000e220000000800 */
[-CC-:B-1----:R-:W-:Y:S02]  /*8280*/  SHF.R.U64 R10, R12, R8.reuse, R3.reuse ;  /* 0x000000080c0a7219 */ /* 0x182fe40000001203 */
[----:B------:R-:W-:-:S05]  /*8290*/  SHF.R.U32.HI R3, RZ, R8, R3 ;  /* 0x00000008ff037219 */ /* 0x000fca0000011603 */
[----:B------:R-:W1:Y:S01]  /*82a0*/  LDC R27, c[0x0][0x648] ;  /* 0x00019200ff1b7b82 */ /* 0x000e620000000800 */
[-C--:B--2---:R-:W-:Y:S02]  /*82b0*/  SHF.L.U32 R4, R5, R26.reuse, RZ ;  /* 0x0000001a05047219 */ /* 0x084fe400000006ff */
[-CC-:B------:R-:W-:Y:S02]  /*82c0*/  SHF.R.U64 R14, R10, R26.reuse, R3.reuse ;  /* 0x0000001a0a0e7219 */ /* 0x180fe40000001203 */
[----:B------:R-:W-:Y:S02]  /*82d0*/  SHF.R.U32.HI R5, RZ, R26, R3 ;  /* 0x0000001aff057219 */ /* 0x000fe40000011603 */
[----:B------:R-:W-:Y:S01]  /*82e0*/  LOP3.LUT R25, RZ, R4, RZ, 0x33, !PT ;  /* 0x00000004ff197212 */ /* 0x000fe200078e33ff */
[----:B------:R-:W2:Y:S01]  /*82f0*/  LDC R30, c[0x0][0x638] ;  /* 0x00018e00ff1e7b82 */ /* 0x000ea20000000800 */
[----:B------:R-:W-:Y:S01]  /*8300*/  SHF.L.U32 R26, R7, R26, RZ ;  /* 0x0000001a071a7219 */ /* 0x000fe200000006ff */
[----:B------:R-:W-:-:S06]  /*8310*/  IMAD.MOV.U32 R4, RZ, RZ, R14 ;  /* 0x000000ffff047224 */ /* 0x000fcc00078e000e */
[----:B------:R-:W0:Y:S01]  /*8320*/  LDC R31, c[0x0][0x610] ;  /* 0x00018400ff1f7b82 */ /* 0x000e220000000800 */
[----:B----4-:R-:W-:Y:S05]  /*8330*/  @!P0 BRA `(.L_x_65) ;  /* 0x0000000000288947 */ /* 0x010fea0003800000 */
[----:B------:R-:W4:Y:S02]  /*8340*/  LDC R3, c[0x0][0x64c] ;  /* 0x00019300ff037b82 */ /* 0x000f240000000800 */
[----:B----4-:R-:W-:-:S05]  /*8350*/  IADD3 R3, P0, R14, R3, RZ ;  /* 0x000000030e037210 */ /* 0x010fca0007f1e0ff */
        /* <DEDUP_REMOVED lines=8> */
.L_x_65:
[----:B------:R-:W-:Y:S01]  /*83e0*/  ISETP.NE.AND P0, PT, R2, 0x1, PT ;  /* 0x000000010200780c */ /* 0x000fe20003f05270 */
[----:B0-----:R-:W-:Y:S01]  /*83f0*/  VIADD R7, R20, 0xffffffff ;  /* 0xffffffff14077836 */ /* 0x001fe20000000000 */
[----:B-1-3--:R-:W-:Y:S01]  /*8400*/  SHF.R.U64 R0, R4, R27, R5 ;  /* 0x0000001b04007219 */ /* 0x00afe20000001205 */
[----:B------:R-:W-:Y:S01]  /*8410*/  IMAD.MOV R13, RZ, RZ, -R13 ;  /* 0x000000ffff0d7224 */ /* 0x000fe200078e0a0d */
[----:B------:R-:W-:Y:S01]  /*8420*/  LOP3.LUT R5, R10, R25, RZ, 0xc0, !PT ;  /* 0x000000190a057212 */ /* 0x000fe200078ec0ff */
[----:B------:R-:W-:Y:S01]  /*8430*/  IMAD.MOV.U32 R4, RZ, RZ, 0x1 ;  /* 0x00000001ff047424 */ /* 0x000fe200078e00ff */
[----:B------:R-:W-:Y:S01]  /*8440*/  LOP3.LUT R12, R12, R7, RZ, 0xc0, !PT ;  /* 0x000000070c0c7212 */ /* 0x000fe200078ec0ff */
[----:B------:R-:W-:Y:S02]  /*8450*/  IMAD.MOV R3, RZ, RZ, -R0 ;  /* 0x000000ffff037224 */ /* 0x000fe400078e0a00 */
[----:B------:R-:W-:Y:S02]  /*8460*/  IMAD R0, R26, R0, R5 ;  /* 0x000000001a007224 */ /* 0x000fe400078e0205 */
[----:B--2---:R-:W-:-:S02]  /*8470*/  IMAD R3, R3, R30, R14 ;  /* 0x0000001e03037224 */ /* 0x004fc400078e020e */
[----:B------:R-:W-:Y:S02]  /*8480*/  @P0 IMAD R21, R15, R13, R24 ;  /* 0x0000000d0f150224 */ /* 0x000fe400078e0218 */
[----:B------:R-:W-:Y:S01]  /*8490*/  IMAD R5, R3, R20, R12 ;  /* 0x0000001403057224 */ /* 0x000fe200078e020c */
[----:B------:R-:W-:Y:S01]  /*84a0*/  PRMT R3, R4, 0x7610, R3 ;  /* 0x0000761004037816 */ /* 0x000fe20000000003 */
[----:B------:R-:W-:-:S05]  /*84b0*/  IMAD R0, R0, R31, R21 ;  /* 0x0000001f00007224 */ /* 0x000fca00078e0215 */
[----:B------:R-:W-:Y:S02]  /*84c0*/  SEL R127, R5, R0, !P0 ;  /* 0x00000000057f7207 */ /* 0x000fe40004000000 */
[----:B------:R-:W-:-:S07]  /*84d0*/  SEL R0, R0, R5, !P0 ;  /* 0x0000000500007207 */ /* 0x000fce0004000000 */
.L_x_63:
[----:B------:R-:W-:Y:S01]  /*84e0*/  LOP3.LUT P0, RZ, R3, 0xff, RZ, 0xc0, !PT ;  /* 0x000000ff03ff7812 */ /* 0x000fe2000780c0ff */
[----:B------:R-:W-:-:S12]  /*84f0*/  IMAD.MOV.U32 R126, RZ, RZ, R0 ;  /* 0x000000ffff7e7224 */ /* 0x000fd800078e0000 */
[----:B------:R-:W-:Y:S05]  /*8500*/  @P0 BRA `(.L_x_66) ;  /* 0xffffff8800ac0947 */ /* 0x000fea000383ffff */
[----:B------:R-:W-:Y:S05]  /*8510*/  EXIT ;  /* 0x000000000000794d */ /* 0x000fea0003800000 */
.L_x_3:
[----:B0-----:R-:W-:Y:S01]  /*8520*/  ULDC.64 UR4, c[0x0][0x650] ;  /* 0x0001940000047ab9 */ /* 0x001fe20000000a00 */
        /* <DEDUP_REMOVED lines=25> */
.L_x_68:
[--C-:B------:R-:W-:Y:S01]  /*86c0*/  SHF.R.U64 R12, R10, R14, R11.reuse ;  /* 0x0000000e0a0c7219 */ /* 0x100fe2000000120b */
[----:B------:R-:W0:Y:S01]  /*86d0*/  LDC R22, c[0x0][0x618] ;  /* 0x00018600ff167b82 */ /* 0x000e220000000800 */
[----:B------:R-:W-:Y:S01]  /*86e0*/  I2FP.F32.U32 R6, R4 ;  /* 0x0000000400067245 */ /* 0x000fe20000201000 */
[----:B------:R-:W-:Y:S01]  /*86f0*/  ULDC UR4, c[0x0][0x150] ;  /* 0x0000540000047ab9 */ /* 0x000fe20000000800 */
[----:B------:R-:W-:Y:S02]  /*8700*/  SHF.R.U32.HI R5, RZ, R14, R11 ;  /* 0x0000000eff057219 */ /* 0x000fe4000001160b */
[----:B------:R-:W-:Y:S01]  /*8710*/  IADD3 R9, P0, RZ, -R12, RZ ;  /* 0x8000000cff097210 */ /* 0x000fe20007f1e0ff */
[----:B------:R-:W-:Y:S01]  /*8720*/  FMUL R11, R6, UR4 ;  /* 0x00000004060b7c20 */ /* 0x000fe20008400000 */
[----:B------:R-:W-:Y:S01]  /*8730*/  ULDC UR4, c[0x0][0x154] ;  /* 0x0000550000047ab9 */ /* 0x000fe20000000800 */
[----:B------:R-:W1:Y:S02]  /*8740*/  LDC.64 R24, c[0x0][0x640] ;  /* 0x00019000ff187b82 */ /* 0x000e640000000a00 */
[----:B------:R-:W-:-:S02]  /*8750*/  IMAD.X R5, RZ, RZ, ~R5, P0 ;  /* 0x000000ffff057224 */ /* 0x000fc400000e0e05 */
[----:B------:R-:W2:Y:S01]  /*8760*/  F2I.U32.TRUNC.NTZ R11, R11 ;  /* 0x0000000b000b7305 */ /* 0x000ea2000020f000 */
[----:B------:R-:W-:-:S03]  /*8770*/  IMAD.WIDE.U32 R6, R9, R20, R16 ;  /* 0x0000001409067225 */ /* 0x000fc600078e0010 */
[----:B------:R-:W3:Y:S01]  /*8780*/  LDC R13, c[0x0][0x144] ;  /* 0x00005100ff0d7b82 */ /* 0x000ee20000000800 */
[----:B------:R-:W-:-:S04]  /*8790*/  IMAD R8, R5, R20, RZ ;  /* 0x0000001405087224 */ /* 0x000fc800078e02ff */
[----:B------:R-:W-:Y:S02]  /*87a0*/  IMAD R5, R9, R21, R8 ;  /* 0x0000001509057224 */ /* 0x000fe400078e0208 */
[----:B------:R-:W-:Y:S01]  /*87b0*/  IMAD.MOV.U32 R8, RZ, RZ, -0x1 ;  /* 0xffffffffff087424 */ /* 0x000fe200078e00ff */
[----:B------:R-:W4:Y:S01]  /*87c0*/  LDC R14, c[0x0][0x608] ;  /* 0x00018200ff0e7b82 */ /* 0x000f220000000800 */
[----:B------:R-:W-:Y:S01]  /*87d0*/  IMAD.IADD R5, R7, 0x1, R5 ;  /* 0x0000000107057824 */ /* 0x000fe200078e0205 */
[----:B------:R-:W-:-:S04]  /*87e0*/  I2FP.F32.U32 R7, R3 ;  /* 0x0000000300077245 */ /* 0x000fc80000201000 */
[-C--:B0-----:R-:W-:Y:S01]  /*87f0*/  SHF.R.U64 R10, R6, R22.reuse, R5 ;  /* 0x00000016060a7219 */ /* 0x081fe20000001205 */
[----:B--2---:R-:W-:Y:S01]  /*8800*/  IMAD.MOV R6, RZ, RZ, -R11 ;  /* 0x000000ffff067224 */ /* 0x004fe200078e0a0b */
[----:B------:R-:W0:Y:S01]  /*8810*/  LDC R9, c[0x0][0x658] ;  /* 0x00019600ff097b82 */ /* 0x000e220000000800 */
[----:B-1----:R-:W-:Y:S01]  /*8820*/  ISETP.NE.U32.AND P0, PT, R24, RZ, PT ;  /* 0x000000ff1800720c */ /* 0x002fe20003f05070 */
[----:B------:R-:W-:Y:S01]  /*8830*/  FMUL R7, R7, UR4 ;  /* 0x0000000407077c20 */ /* 0x000fe20008400000 */
[----:B------:R-:W-:Y:S02]  /*8840*/  SHF.R.U32.HI R5, RZ, R22, R5 ;  /* 0x00000016ff057219 */ /* 0x000fe40000011605 */
[----:B------:R-:W-:-:S03]  /*8850*/  ISETP.NE.AND.EX P0, PT, R25, RZ, PT, P0 ;  /* 0x000000ff1900720c */ /* 0x000fc60003f05300 */
[----:B------:R-:W1:Y:S01]  /*8860*/  LDC R20, c[0x0][0x148] ;  /* 0x00005200ff147b82 */ /* 0x000e620000000800 */
[----:B---3--:R-:W-:Y:S02]  /*8870*/  IMAD R23, R13, R6, R4 ;  /* 0x000000060d177224 */ /* 0x008fe400078e0204 */
[----:B------:R-:W-:-:S05]  /*8880*/  IMAD.MOV.U32 R6, RZ, RZ, 0x1 ;  /* 0x00000001ff067424 */ /* 0x000fca00078e00ff */
[----:B------:R-:W2:Y:S01]  /*8890*/  LDC R21, c[0x0][0x600] ;  /* 0x00018000ff157b82 */ /* 0x000ea20000000800 */
[-CC-:B----4-:R-:W-:Y:S02]  /*88a0*/  SHF.R.U64 R13, R10, R14.reuse, R5.reuse ;  /* 0x0000000e0a0d7219 */ /* 0x190fe40000001205 */
[----:B------:R-:W-:Y:S02]  /*88b0*/  SHF.R.U32.HI R4, RZ, R14, R5 ;  /* 0x0000000eff047219 */ /* 0x000fe40000011605 */
[----:B------:R3:W4:Y:S03]  /*88c0*/  F2I.U32.TRUNC.NTZ R14, R7 ;  /* 0x00000007000e7305 */ /* 0x000726000020f000 */
[----:B------:R-:W1:Y:S01]  /*88d0*/  LDC R26, c[0x0][0x648] ;  /* 0x00019200ff1a7b82 */ /* 0x000e620000000800 */
[-C--:B0-----:R-:W-:Y:S02]  /*88e0*/  SHF.R.U64 R15, R13, R9.reuse, R4 ;  /* 0x000000090d0f7219 */ /* 0x081fe40000001204 */
[----:B------:R-:W-:-:S02]  /*88f0*/  SHF.L.U32 R8, R8, R9, RZ ;  /* 0x0000000908087219 */ /* 0x000fc400000006ff */
[-C--:B------:R-:W-:Y:S01]  /*8900*/  SHF.R.U32.HI R5, RZ, R9.reuse, R4 ;  /* 0x00000009ff057219 */ /* 0x080fe20000011604 */
[----:B------:R-:W-:Y:S01]  /*8910*/  IMAD.MOV.U32 R4, RZ, RZ, R15 ;  /* 0x000000ffff047224 */ /* 0x000fe200078e000f */
[----:B------:R-:W-:Y:S01]  /*8920*/  SHF.L.U32 R22, R6, R9, RZ ;  /* 0x0000000906167219 */ /* 0x000fe200000006ff */
[----:B------:R-:W0:Y:S01]  /*8930*/  LDC R27, c[0x0][0x638] ;  /* 0x00018e00ff1b7b82 */ /* 0x000e220000000800 */
[----:B------:R-:W-:-:S07]  /*8940*/  LOP3.LUT R28, RZ, R8, RZ, 0x33, !PT ;  /* 0x00000008ff1c7212 */ /* 0x000fce00078e33ff */
        /* <DEDUP_REMOVED lines=12> */
.L_x_69:
[----:B------:R-:W-:Y:S01]  /*8a10*/  ISETP.NE.AND P0, PT, R2, 0x1, PT ;  /* 0x000000010200780c */ /* 0x000fe20003f05270 */
[----:B--2---:R-:W-:Y:S01]  /*8a20*/  VIADD R7, R21, 0xffffffff ;  /* 0xffffffff15077836 */ /* 0x004fe20000000000 */
[----:B-1----:R-:W-:Y:S01]  /*8a30*/  SHF.R.U64 R5, R4, R26, R5 ;  /* 0x0000001a04057219 */ /* 0x002fe20000001205 */
[----:B------:R-:W-:Y:S01]  /*8a40*/  IMAD.MOV R14, RZ, RZ, -R14 ;  /* 0x000000ffff0e7224 */ /* 0x000fe200078e0a0e */
[----:B------:R-:W-:Y:S01]  /*8a50*/  LOP3.LUT R4, R13, R28, RZ, 0xc0, !PT ;  /* 0x0000001c0d047212 */ /* 0x000fe200078ec0ff */
[----:B------:R-:W-:Y:S01]  /*8a60*/  IMAD.MOV.U32 R8, RZ, RZ, R12 ;  /* 0x000000ffff087224 */ /* 0x000fe200078e000c */
[----:B------:R-:W-:Y:S01]  /*8a70*/  LOP3.LUT R10, R10, R7, RZ, 0xc0, !PT ;  /* 0x000000070a0a7212 */ /* 0x000fe200078ec0ff */
[----:B------:R-:W-:Y:S02]  /*8a80*/  IMAD.MOV R6, RZ, RZ, -R5 ;  /* 0x000000ffff067224 */ /* 0x000fe400078e0a05 */
[----:B------:R-:W-:-:S04]  /*8a90*/  IMAD R4, R22, R5, R4 ;  /* 0x0000000516047224 */ /* 0x000fc800078e0204 */
[----:B------:R-:W-:Y:S02]  /*8aa0*/  @P0 IMAD R23, R20, R14, R3 ;  /* 0x0000000e14170224 */ /* 0x000fe400078e0203 */
[----:B0-----:R-:W-:Y:S02]  /*8ab0*/  IMAD R3, R6, R27, R15 ;  /* 0x0000001b06037224 */ /* 0x001fe400078e020f */
[----:B------:R-:W-:Y:S02]  /*8ac0*/  IMAD R7, R4, R29, R23 ;  /* 0x0000001d04077224 */ /* 0x000fe400078e0217 */
[----:B------:R-:W-:Y:S02]  /*8ad0*/  IMAD R4, R3, R21, R10 ;  /* 0x0000001503047224 */ /* 0x000fe400078e020a */
[----:B------:R-:W-:-:S03]  /*8ae0*/  IMAD.MOV.U32 R6, RZ, RZ, 0x1 ;  /* 0x00000001ff067424 */ /* 0x000fc600078e00ff */
[----:B------:R-:W-:Y:S02]  /*8af0*/  SEL R9, R4, R7, !P0 ;  /* 0x0000000704097207 */ /* 0x000fe40004000000 */
[----:B------:R-:W-:-:S07]  /*8b00*/  SEL R7, R7, R4, !P0 ;  /* 0x0000000407077207 */ /* 0x000fce0004000000 */
.L_x_67:
[----:B------:R-:W-:-:S08]  /*8b10*/  NOP ;  /* 0x0000000000007918 */ /* 0x000fd00000000000 */
[----:B------:R-:W0:-:S00]  /*8b20*/  USETMAXREG.DEALLOC.CTAPOOL 0x28 ;  /* 0x00000028000079c8 */ /* 0x000e0000080e0500 */
[----:B0-----:R-:W-:-:S13]  /*8b30*/  ISETP.NE.AND P0, PT, R0, RZ, PT ;  /* 0x000000ff0000720c */ /* 0x001fda0003f05270 */
[----:B------:R-:W-:Y:S05]  /*8b40*/  @P0 EXIT ;  /* 0x000000000000094d */ /* 0x000fea0003800000 */
[----:B------:R-:W-:Y:S01]  /*8b50*/  LOP3.LUT P0, RZ, R6, 0xff, RZ, 0xc0, !PT ;  /* 0x000000ff06ff7812 */ /* 0x000fe2000780c0ff */
[----:B------:R-:W-:Y:S02]  /*8b60*/  IMAD.MOV.U32 R0, RZ, RZ, 0x1 ;  /* 0x00000001ff007424 */ /* 0x000fe400078e00ff */
[----:B------:R-:W-:-:S10]  /*8b70*/  IMAD.MOV.U32 R12, RZ, RZ, RZ ;  /* 0x000000ffff0c7224 */ /* 0x000fd400078e00ff */
[----:B------:R-:W-:Y:S05]  /*8b80*/  @!P0 BRA `(.L_x_70) ;  /* 0x0000000c00308947 */ /* 0x000fea0003800000 */
[----:B------:R-:W0:Y:S01]  /*8b90*/  LDC R0, c[0x0][0x28c] ;  /* 0x0000a300ff007b82 */ /* 0x000e220000000800 */
[----:B------:R-:W-:Y:S01]  /*8ba0*/  ULDC UR5, c[0x0][0x600] ;  /* 0x0001800000057ab9 */ /* 0x000fe20000000800 */
[----:B------:R-:W-:Y:S01]  /*8bb0*/  ULDC UR4, c[0x0][0xc] ;  /* 0x0000030000047ab9 */ /* 0x000fe20000000800 */
[----:B------:R-:W-:Y:S01]  /*8bc0*/  UIADD3 UR16, UR5, -0x1, URZ ;  /* 0xffffffff05107890 */ /* 0x000fe2000fffe03f */
[C---:B------:R-:W-:Y:S01]  /*8bd0*/  LOP3.LUT P2, RZ, R18.reuse, 0x7f, RZ, 0xc0, !PT ;  /* 0x0000007f12ff7812 */ /* 0x040fe2000784c0ff */
[----:B------:R-:W-:Y:S01]  /*8be0*/  ULDC UR6, c[0x0][0x658] ;  /* 0x0001960000067ab9 */ /* 0x000fe20000000800 */
[----:B------:R-:W-:Y:S01]  /*8bf0*/  ULDC UR5, c[0x0][0x10] ;  /* 0x0000040000057ab9 */ /* 0x000fe20000000800 */
[----:B------:R-:W-:Y:S01]  /*8c00*/  UMOV UR7, 0xffffffff ;  /* 0xffffffff00077882 */ /* 0x000fe20000000000 */
[----:B------:R-:W-:Y:S01]  /*8c10*/  UMOV UR8, 0x1 ;  /* 0x0000000100087882 */ /* 0x000fe20000000000 */
[----:B------:R-:W-:Y:S01]  /*8c20*/  UIMAD.WIDE.U32 UR4, UR4, UR5, URZ ;  /* 0x00000005040472a5 */ /* 0x000fe2000f8e003f */
[----:B------:R-:W-:Y:S01]  /*8c30*/  LOP3.LUT P0, RZ, R18, 0x1f, RZ, 0xc0, !PT ;  /* 0x0000001f12ff7812 */ /* 0x000fe2000780c0ff */
[----:B------:R-:W-:Y:S01]  /*8c40*/  USHF.L.U32 UR7, UR7, UR6, URZ ;  /* 0x0000000607077299 */ /* 0x000fe2000800063f */
[----:B------:R-:W-:Y:S01]  /*8c50*/  BSSY B0, `(.L_x_70) ;  /* 0x00000bf000007945 */ /* 0x000fe20003800000 */
[----:B------:R-:W-:Y:S01]  /*8c60*/  USHF.L.U32 UR18, UR8, UR6, URZ ;  /* 0x0000000608127299 */ /* 0x000fe2000800063f */
[----:B------:R-:W-:Y:S01]  /*8c70*/  IMAD.MOV.U32 R13, RZ, RZ, 0x1 ;  /* 0x00000001ff0d7424 */ /* 0x000fe200078e00ff */
[----:B------:R-:W-:Y:S01]  /*8c80*/  LOP3.LUT R11, R19, 0x2, RZ, 0xfc, !PT ;  /* 0x00000002130b7812 */ /* 0x000fe200078efcff */
[----:B------:R-:W-:Y:S01]  /*8c90*/  ULDC UR6, c[0x0][0x14] ;  /* 0x0000050000067ab9 */ /* 0x000fe20000000800 */
[----:B------:R-:W-:Y:S01]  /*8ca0*/  PLOP3.LUT P0, PT, P0, P2, PT, 0x8a, 0x0 ;  /* 0x000000000000781c */ /* 0x000fe20000705172 */
[----:B------:R-:W-:Y:S01]  /*8cb0*/  UIMAD.WIDE.U32 UR20, UR4, UR6, URZ ;  /* 0x00000006041472a5 */ /* 0x000fe2000f8e003f */
[----:B------:R-:W-:Y:S01]  /*8cc0*/  IMAD.MOV.U32 R12, RZ, RZ, RZ ;  /* 0x000000ffff0c7224 */ /* 0x000fe200078e00ff */
[----:B------:R-:W-:-:S02]  /*8cd0*/  UIMAD UR13, UR5, UR6, URZ ;  /* 0x00000006050d72a4 */ /* 0x000fc4000f8e023f */
[----:B------:R-:W-:Y:S01]  /*8ce0*/  ULOP3.LUT UR17, URZ, UR7, URZ, 0x33, !UPT ;  /* 0x000000073f117292 */ /* 0x000fe2000f8e333f */
[----:B0-----:R-:W-:Y:S01]  /*8cf0*/  VIADD R0, R0, 0x3f ;  /* 0x0000003f00007836 */ /* 0x001fe20000000000 */
[----:B------:R-:W-:Y:S01]  /*8d00*/  UIADD3 UR13, UR21, UR13, URZ ;  /* 0x0000000d150d7290 */ /* 0x000fe2000fffe03f */
[----:B------:R-:W-:-:S03]  /*8d10*/  ULDC.64 UR22, c[0x0][0x198] ;  /* 0x0000660000167ab9 */ /* 0x000fc60000000a00 */
[----:B------:R-:W-:-:S04]  /*8d20*/  SHF.R.S32.HI R3, RZ, 0x1f, R0 ;  /* 0x0000001fff037819 */ /* 0x000fc80000011400 */
[----:B------:R-:W-:Y:S01]  /*8d30*/  LEA.HI R3, R3, R0, RZ, 0x6 ;  /* 0x0000000003037211 */ /* 0x000fe200078f30ff */
[----:B------:R-:W-:-:S03]  /*8d40*/  IMAD.MOV.U32 R0, RZ, RZ, 0x1 ;  /* 0x00000001ff007424 */ /* 0x000fc600078e00ff */
[----:B------:R-:W-:-:S05]  /*8d50*/  SHF.R.S32.HI R3, RZ, 0x6, R3 ;  /* 0x00000006ff037819 */ /* 0x000fca0000011403 */
[----:B------:R-:W-:-:S07]  /*8d60*/  VIADD R10, R3, 0x1 ;  /* 0x00000001030a7836 */ /* 0x000fce0000000000 */
.L_x_82:
[----:B------:R-:W-:-:S03]  /*8d70*/  UMOV UR4, 0xffffffff ;  /* 0xffffffff00047882 */ /* 0x000fc60000000000 */
[----:B------:R-:W-:Y:S05]  /*8d80*/  BRA.DIV UR4, `(.L_x_71) ;  /* 0x0000000e04e07947 */ /* 0x000fea000b800000 */
[----:B------:R-:W-:-:S13]  /*8d90*/  ELECT P6, URZ, PT ;  /* 0x00000000003f782f */ /* 0x000fda00038c0000 */
.L_x_95:
[----:B------:R-:W0:Y:S01]  /*8da0*/  LDC R4, c[0x0][0x28c] ;  /* 0x0000a300ff047b82 */ /* 0x000e220000000800 */
[----:B------:R-:W-:Y:S01]  /*8db0*/  BSSY B1, `(.L_x_72) ;  /* 0x0000037000017945 */ /* 0x000fe20003800000 */
[----:B0-----:R-:W-:-:S13]  /*8dc0*/  ISETP.LT.OR P6, PT, R4, 0x1, !P6 ;  /* 0x000000010400780c */ /* 0x001fda00077c1670 */
[----:B------:R-:W-:Y:S05]  /*8dd0*/  @P6 BRA `(.L_x_73) ;  /* 0x0000000000d06947 */ /* 0x000fea0003800000 */
[----:B------:R-:W-:Y:S02]  /*8de0*/  IMAD R15, R9, 0x30, RZ ;  /* 0x00000030090f7824 */ /* 0x000fe400078e02ff */
[----:B------:R-:W-:Y:S02]  /*8df0*/  IMAD.SHL.U32 R18, R7, 0x200, RZ ;  /* 0x0000020007127824 */ /* 0x000fe400078e00ff */
[----:B------:R-:W-:Y:S02]  /*8e00*/  IMAD.MOV.U32 R20, RZ, RZ, RZ ;  /* 0x000000ffff147224 */ /* 0x000fe400078e00ff */
[----:B------:R-:W-:Y:S02]  /*8e10*/  IMAD.MOV.U32 R4, RZ, RZ, R10 ;  /* 0x000000ffff047224 */ /* 0x000fe400078e000a */
[----:B------:R-:W-:Y:S02]  /*8e20*/  IMAD.MOV.U32 R5, RZ, RZ, R0 ;  /* 0x000000ffff057224 */ /* 0x000fe400078e0000 */
[----:B------:R-:W-:-:S07]  /*8e30*/  IMAD.MOV.U32 R6, RZ, RZ, R12 ;  /* 0x000000ffff067224 */ /* 0x000fce00078e000c */
.L_x_77:
[----:B------:R-:W0:Y:S01]  /*8e40*/  S2R R14, SR_CgaCtaId ;  /* 0x00000000000e7919 */ /* 0x000e220000008800 */
[----:B------:R-:W-:Y:S01]  /*8e50*/  MOV R7, 0x400 ;  /* 0x0000040000077802 */ /* 0x000fe20000000f00 */
[----:B------:R-:W1:Y:S03]  /*8e60*/  @!P2 LDC R9, c[0x0][0x500] ;  /* 0x00014000ff09ab82 */ /* 0x000e660000000800 */
[----:B0-----:R-:W-:Y:S02]  /*8e70*/  LEA R21, R14, R7, 0x18 ;  /* 0x000000070e157211 */ /* 0x001fe400078ec0ff */
[----:B------:R-:W-:-:S03]  /*8e80*/  SHF.L.U32 R7, R5, 0x1f, RZ ;  /* 0x0000001f05077819 */ /* 0x000fc600000006ff */
[----:B------:R-:W-:-:S04]  /*8e90*/  IMAD R14, R6, 0x8, R21 ;  /* 0x00000008060e7824 */ /* 0x000fc800078e0215 */
[----:B------:R-:W0:Y:S02]  /*8ea0*/  SYNCS.PHASECHK.TRANS64.TRYWAIT P1, [R14+URZ+0x30], R7 ;  /* 0x000030070e0075a7 */ /* 0x000e24000802017f */
[----:B01----:R-:W-:Y:S05]  /*8eb0*/  @!P1 BRA `(.L_x_74) ;  /* 0x0000000c00b49947 */ /* 0x003fea0003800000 */
.L_x_96:
[----:B0-----:R-:W-:Y:S01]  /*8ec0*/  PRMT R7, R11, 0x9910, RZ ;  /* 0x000099100b077816 */ /* 0x001fe200000000ff */
[----:B------:R0:W-:Y:S03]  /*8ed0*/  @!P2 SYNCS.ARRIVE.TRANS64 RZ, [R14+URZ], R9 ;  /* 0x000000090effa9a7 */ /* 0x0001e6000800003f */
[----:B------:R-:W-:-:S13]  /*8ee0*/  ISETP.NE.AND P1, PT, R7, 0x2, PT ;  /* 0x000000020700780c */ /* 0x000fda0003f25270 */
[----:B0-----:R-:W-:Y:S05]  /*8ef0*/  @P1 BRA `(.L_x_75) ;  /* 0x0000000000041947 */ /* 0x001fea0003800000 */
[----:B------:R-:W-:Y:S01]  /*8f00*/  BPT.TRAP 0x1 ;  /* 0x000000040000795c */ /* 0x000fe20000300000 */
.L_x_75:
[----:B------:R-:W-:Y:S05]  /*8f10*/  @P0 BRA `(.L_x_76) ;  /* 0x0000000000040947 */ /* 0x000fea0003800000 */
[----:B------:R-:W-:Y:S01]  /*8f20*/  BPT.TRAP 0x1 ;  /* 0x000000040000795c */ /* 0x000fe20000300000 */
.L_x_76:
[--C-:B------:R-:W-:Y:S01]  /*8f30*/  IMAD R7, R6, 0x8000, R21.reuse ;  /* 0x0000800006077824 */ /* 0x100fe200078e0215 */
[----:B------:R-:W-:Y:S01]  /*8f40*/  R2UR UR9, R14 ;  /* 0x000000000e0972ca */ /* 0x000fe200000e0000 */
[----:B------:R-:W-:Y:S01]  /*8f50*/  IMAD R21, R6, 0xc00, R21 ;  /* 0x00000c0006157824 */ /* 0x000fe200078e0215 */
[----:B------:R-:W-:Y:S01]  /*8f60*/  UIADD3 UR4, UP0, UR22, 0xf0, URZ ;  /* 0x000000f016047890 */ /* 0x000fe2000ff1e03f */
[----:B------:R-:W-:Y:S01]  /*8f70*/  VIADD R4, R4, 0xffffffff ;  /* 0xffffffff04047836 */ /* 0x000fe20000000000 */
[----:B------:R-:W-:Y:S01]  /*8f80*/  R2UR UR5, R7 ;  /* 0x00000000070572ca */ /* 0x000fe200000e0000 */
[----:B------:R-:W-:Y:S01]  /*8f90*/  UIADD3 UR24, UP1, UR22, 0x1f0, URZ ;  /* 0x000001f016187890 */ /* 0x000fe2000ff3e03f */
[----:B------:R-:W-:Y:S01]  /*8fa0*/  R2UR UR8, R21 ;  /* 0x00000000150872ca */ /* 0x000fe200000e0000 */
[----:B------:R-:W-:Y:S01]  /*8fb0*/  VIADD R6, R6, 0x1 ;  /* 0x0000000106067836 */ /* 0x000fe20000000000 */
[----:B------:R-:W-:Y:S01]  /*8fc0*/  R2UR UR11, R18 ;  /* 0x00000000120b72ca */ /* 0x000fe200000e0000 */
[----:B------:R-:W-:Y:S01]  /*8fd0*/  UIADD3.X UR25, URZ, UR23, URZ, UP1, !UPT ;  /* 0x000000173f197290 */ /* 0x000fe20008ffe43f */
[----:B------:R-:W-:Y:S01]  /*8fe0*/  R2UR UR10, R20 ;  /* 0x00000000140a72ca */ /* 0x000fe200000e0000 */
[----:B------:R-:W-:Y:S01]  /*8ff0*/  UMOV UR6, 0x0 ;  /* 0x0000000000067882 */ /* 0x000fe20000000000 */
[----:B------:R-:W-:Y:S01]  /*9000*/  R2UR UR12, R8 ;  /* 0x00000000080c72ca */ /* 0x000fe200000e0000 */
[----:B------:R-:W-:Y:S01]  /*9010*/  UMOV UR7, 0x10000000 ;  /* 0x1000000000077882 */ /* 0x000fe20000000000 */
[----:B------:R-:W-:Y:S01]  /*9020*/  R2UR UR19, R15 ;  /* 0x000000000f1372ca */ /* 0x000fe200000e0000 */
[----:B------:R-:W-:Y:S01]  /*9030*/  VIADD R20, R20, 0x40 ;  /* 0x0000004014147836 */ /* 0x000fe20000000000 */
[----:B------:R-:W-:Y:S01]  /*9040*/  ISETP.GT.AND P3, PT, R4, 0x1, PT ;  /* 0x000000010400780c */ /* 0x000fe20003f64270 */
[----:B------:R-:W-:Y:S01]  /*9050*/  UIADD3 UR14, UR5, 0x180, URZ ;  /* 0x00000180050e7890 */ /* 0x000fe2000fffe03f */
[----:B------:R-:W-:Y:S01]  /*9060*/  ISETP.NE.AND P1, PT, R6, 0x6, PT ;  /* 0x000000060600780c */ /* 0x000fe20003f25270 */
[----:B------:R-:W-:-:S02]  /*9070*/  UIADD3.X UR5, URZ, UR23, URZ, UP0, !UPT ;  /* 0x000000173f057290 */ /* 0x000fc400087fe43f */
[----:B------:R-:W-:Y:S01]  /*9080*/  UIADD3 UR15, UR8, 0x30180, URZ ;  /* 0x00030180080f7890 */ /* 0x000fe2000fffe03f */
[----:B------:R-:W-:Y:S02]  /*9090*/  SEL R14, RZ, 0x1, P1 ;  /* 0x00000001ff0e7807 */ /* 0x000fe40000800000 */
[----:B------:R-:W-:Y:S01]  /*90a0*/  UMOV UR8, UR14 ;  /* 0x0000000e00087c82 */ /* 0x000fe20008000000 */
[----:B------:R-:W-:Y:S02]  /*90b0*/  SEL R6, R6, RZ, P1 ;  /* 0x000000ff06067207 */ /* 0x000fe40000800000 */
[----:B------:R-:W-:Y:S01]  /*90c0*/  LOP3.LUT R5, R5, R14, RZ, 0x3c, !PT ;  /* 0x0000000e05057212 */ /* 0x000fe200078e3cff */
[----:B------:R0:W-:Y:S02]  /*90d0*/  UTMALDG.3D [UR8], [UR4], desc[UR6] ;  /* 0x00000608040075b4 */ /* 0x0001e40008011000 */
[----:B0-----:R-:W-:Y:S01]  /*90e0*/  UMOV UR8, UR15 ;  /* 0x0000000f00087c82 */ /* 0x001fe20008000000 */
[----:B------:R-:W-:-:S02]  /*90f0*/  UMOV UR11, UR19 ;  /* 0x00000013000b7c82 */ /* 0x000fc40008000000 */
[----:B------:R0:W-:Y:S02]  /*9100*/  UTMALDG.3D [UR8], [UR24], desc[UR6] ;  /* 0x00000608180075b4 */ /* 0x0001e40008011000 */
[----:B0-----:R-:W-:Y:S05]  /*9110*/  @P3 BRA `(.L_x_77) ;  /* 0xfffffffc00483947 */ /* 0x001fea000383ffff */
.L_x_73:
[----:B------:R-:W-:Y:S05]  /*9120*/  BSYNC B1 ;  /* 0x0000000000017941 */ /* 0x000fea0003800000 */
.L_x_72:
[----:B------:R-:W-:Y:S01]  /*9130*/  LOP3.LUT P3, RZ, R13, 0xff, RZ, 0xc0, !PT ;  /* 0x000000ff0dff7812 */ /* 0x000fe2000786c0ff */
[----:B------:R-:W-:Y:S01]  /*9140*/  IMAD.IADD R12, R3, 0x1, R12 ;  /* 0x00000001030c7824 */ /* 0x000fe200078e020c */
[----:B------:R-:W-:Y:S01]  /*9150*/  IADD3 R16, P4, R16, UR20, RZ ;  /* 0x0000001410107c10 */ /* 0x000fe2000ff9e0ff */
[----:B------:R-:W-:Y:S01]  /*9160*/  ULDC.64 UR4, c[0x0][0x650] ;  /* 0x0001940000047ab9 */ /* 0x000fe20000000a00 */
[----:B------:R-:W-:Y:S01]  /*9170*/  BSSY B1, `(.L_x_78) ;  /* 0x000006a000017945 */ /* 0x000fe20003800000 */
[----:B------:R-:W-:Y:S01]  /*9180*/  IMAD.MOV.U32 R9, RZ, RZ, -0x1 ;  /* 0xffffffffff097424 */ /* 0x000fe200078e00ff */
[----:B------:R-:W-:Y:S01]  /*9190*/  ISETP.GT.U32.AND P1, PT, R12, 0x5, PT ;  /* 0x000000050c00780c */ /* 0x000fe20003f24070 */
[----:B------:R-:W-:Y:S01]  /*91a0*/  IMAD.MOV.U32 R8, RZ, RZ, -0x1 ;  /* 0xffffffffff087424 */ /* 0x000fe200078e00ff */
[----:B------:R-:W-:Y:S02]  /*91b0*/  IADD3.X R17, R17, UR13, RZ, P4, !PT ;  /* 0x0000000d11117c10 */ /* 0x000fe4000a7fe4ff */
[----:B------:R-:W-:-:S02]  /*91c0*/  ISETP.LT.U32.AND P1, PT, R3, 0x6, P1 ;  /* 0x000000060300780c */ /* 0x000fc40000f21070 */
[----:B------:R-:W-:Y:S01]  /*91d0*/  PRMT R13, RZ, 0x7610, R13 ;  /* 0x00007610ff0d7816 */ /* 0x000fe2000000000d */
[----:B------:R-:W0:Y:S01]  /*91e0*/  @P3 S2R R5, SR_CgaCtaId ;  /* 0x0000000000053919 */ /* 0x000e220000008800 */
[----:B------:R-:W-:-:S04]  /*91f0*/  @P3 MOV R4, 0x400 ;  /* 0x0000040000043802 */ /* 0x000fc80000000f00 */
[----:B0-----:R-:W-:Y:S01]  /*9200*/  @P3 LEA R6, R5, R4, 0x18 ;  /* 0x0000000405063211 */ /* 0x001fe200078ec0ff */
[----:B------:R-:W-:-:S03]  /*9210*/  IMAD.WIDE.U32 R4, R12, -0x55555555, RZ ;  /* 0xaaaaaaab0c047825 */ /* 0x000fc600078e00ff */
[----:B------:R0:W-:Y:S01]  /*9220*/  @P3 SYNCS.ARRIVE.TRANS64.A1T0 RZ, [R6+URZ+0x78], RZ ;  /* 0x000078ff06ff39a7 */ /* 0x0001e2000810003f */
[----:B------:R-:W-:Y:S02]  /*9230*/  ISETP.GE.U32.AND P3, PT, R3, 0x6, PT ;  /* 0x000000060300780c */ /* 0x000fe40003f66070 */
[----:B------:R-:W-:Y:S02]  /*9240*/  SHF.R.U32.HI R7, RZ, 0x2, R5 ;  /* 0x00000002ff077819 */ /* 0x000fe40000011605 */
[----:B------:R-:W-:Y:S02]  /*9250*/  SEL R5, RZ, 0x1, !P1 ;  /* 0x00000001ff057807 */ /* 0x000fe40004800000 */
[----:B------:R-:W-:Y:S01]  /*9260*/  ISETP.GE.U32.AND P1, PT, R16, UR4, PT ;  /* 0x0000000410007c0c */ /* 0x000fe2000bf26070 */
[----:B------:R-:W-:Y:S01]  /*9270*/  IMAD R12, R7, -0x6, R12 ;  /* 0xfffffffa070c7824 */ /* 0x000fe200078e020c */
[----:B------:R-:W-:Y:S02]  /*9280*/  LOP3.LUT R0, R0, R5, RZ, 0x3c, !PT ;  /* 0x0000000500007212 */ /* 0x000fe400078e3cff */
[----:B------:R-:W-:-:S02]  /*9290*/  ISETP.GE.U32.AND.EX P1, PT, R17, UR5, PT, P1 ;  /* 0x0000000511007c0c */ /* 0x000fc4000bf26110 */
[----:B------:R-:W-:Y:S02]  /*92a0*/  PRMT R4, RZ, 0x7610, R4 ;  /* 0x00007610ff047816 */ /* 0x000fe40000000004 */
[----:B------:R-:W-:Y:S01]  /*92b0*/  @P3 LOP3.LUT R0, R0, 0x1, R7, 0x78, !PT ;  /* 0x0000000100003812 */ /* 0x000fe200078e7807 */
[----:B------:R-:W-:-:S08]  /*92c0*/  IMAD.MOV.U32 R7, RZ, RZ, -0x1 ;  /* 0xffffffffff077424 */ /* 0x000fd000078e00ff */
[----:B0-----:R-:W-:Y:S05]  /*92d0*/  @P1 BRA `(.L_x_79) ;  /* 0x00000004004c1947 */ /* 0x001fea0003800000 */
[----:B------:R-:W-:Y:S01]  /*92e0*/  ULDC.64 UR4, c[0x0][0x628] ;  /* 0x00018a0000047ab9 */ /* 0x000fe20000000a00 */
[----:B------:R-:W0:Y:S01]  /*92f0*/  S2R R15, SR_CTAID.X ;  /* 0x00000000000f7919 */ /* 0x000e220000002500 */
[----:B------:R-:W-:Y:S01]  /*9300*/  ISETP.NE.U32.AND P1, PT, RZ, UR4, PT ;  /* 0x00000004ff007c0c */ /* 0x000fe2000bf25070 */
[----:B------:R-:W-:Y:S01]  /*9310*/  ULDC UR7, c[0x0][0x630] ;  /* 0x00018c0000077ab9 */ /* 0x000fe20000000800 */
[----:B------:R-:W-:Y:S01]  /*9320*/  IMAD.MOV.U32 R4, RZ, RZ, R16 ;  /* 0x000000ffff047224 */ /* 0x000fe200078e0010 */
[----:B------:R-:W1:Y:S01]  /*9330*/  S2R R14, SR_CTAID.Y ;  /* 0x00000000000e7919 */ /* 0x000e620000002600 */
[----:B------:R-:W-:Y:S01]  /*9340*/  ISETP.NE.AND.EX P1, PT, RZ, UR5, PT, P1 ;  /* 0x00000005ff007c0c */ /* 0x000fe2000bf25310 */
[----:B------:R-:W-:-:S12]  /*9350*/  IMAD.MOV.U32 R5, RZ, RZ, R17 ;  /* 0x000000ffff057224 */ /* 0x000fd800078e0011 */
[----:B------:R-:W-:Y:S05]  /*9360*/  @!P1 BRA `(.L_x_80) ;  /* 0x0000000000289947 */ /* 0x000fea0003800000 */
[----:B------:R-:W-:Y:S02]  /*9370*/  ULDC UR6, c[0x0][0x634] ;  /* 0x00018d0000067ab9 */ /* 0x000fe40000000800 */
[----:B------:R-:W-:-:S05]  /*9380*/  IADD3 R9, P1, R16, UR6, RZ ;  /* 0x0000000610097c10 */ /* 0x000fca000ff3e0ff */
[----:B------:R-:W-:-:S04]  /*9390*/  IMAD.X R21, RZ, RZ, R17, P1 ;  /* 0x000000ffff157224 */ /* 0x000fc800008e0611 */
[----:B------:R-:W-:-:S04]  /*93a0*/  IMAD.WIDE.U32 R6, R21, UR4, RZ ;  /* 0x0000000415067c25 */ /* 0x000fc8000f8e00ff */
[----:B------:R-:W-:-:S04]  /*93b0*/  IMAD.WIDE.U32 R6, P1, R9, UR5, R6 ;  /* 0x0000000509067c25 */ /* 0x000fc8000f820006 */
[----:B------:R-:W-:-:S04]  /*93c0*/  IMAD.WIDE.U32 R8, R9, UR4, RZ ;  /* 0x0000000409087c25 */ /* 0x000fc8000f8e00ff */
[----:B------:R-:W-:Y:S01]  /*93d0*/  IMAD.X R5, RZ, RZ, RZ, P1 ;  /* 0x000000ffff057224 */ /* 0x000fe200008e06ff */
[----:B------:R-:W-:Y:S01]  /*93e0*/  IADD3 RZ, P1, R9, R6, RZ ;  /* 0x0000000609ff7210 */ /* 0x000fe20007f3e0ff */
[----:B------:R-:W-:-:S04]  /*93f0*/  IMAD.MOV.U32 R4, RZ, RZ, R7 ;  /* 0x000000ffff047224 */ /* 0x000fc800078e0007 */
[----:B------:R-:W-:-:S08]  /*9400*/  IMAD.WIDE.U32.X R4, R21, UR5, R4, P1 ;  /* 0x0000000515047c25 */ /* 0x000fd000088e0404 */
.L_x_80:
[--C-:B------:R-:W-:Y:S01]  /*9410*/  SHF.R.U64 R8, R4, UR7, R5.reuse ;  /* 0x0000000704087c19 */ /* 0x100fe20008001205 */
[----:B------:R-:W-:Y:S01]  /*9420*/  ULDC.64 UR4, c[0x0][0x620] ;  /* 0x0001880000047ab9 */ /* 0x000fe20000000a00 */
[----:B------:R-:W-:Y:S01]  /*9430*/  SHF.R.U32.HI R4, RZ, UR7, R5 ;  /* 0x00000007ff047c19 */ /* 0x000fe20008011605 */
[----:B------:R-:W2:Y:S01]  /*9440*/  LDC R24, c[0x0][0x144] ;  /* 0x00005100ff187b82 */ /* 0x000ea20000000800 */
[----:B------:R-:W-:Y:S01]  /*9450*/  IADD3 R7, P1, RZ, -R8, RZ ;  /* 0x80000008ff077210 */ /* 0x000fe20007f3e0ff */
[----:B------:R-:W-:Y:S01]  /*9460*/  ULDC.64 UR8, c[0x0][0x640] ;  /* 0x0001900000087ab9 */ /* 0x000fe20000000a00 */
[----:B0-----:R-:W-:Y:S01]  /*9470*/  I2FP.F32.U32 R9, R15 ;  /* 0x0000000f00097245 */ /* 0x001fe20000201000 */
[----:B------:R-:W-:Y:S02]  /*9480*/  ULDC UR6, c[0x0][0x608] ;  /* 0x0001820000067ab9 */ /* 0x000fe40000000800 */
[----:B------:R-:W-:Y:S01]  /*9490*/  IMAD.X R4, RZ, RZ, ~R4, P1 ;  /* 0x000000ffff047224 */ /* 0x000fe200008e0e04 */
[----:B------:R-:W-:Y:S01]  /*94a0*/  ISETP.NE.U32.AND P1, PT, RZ, UR8, PT ;  /* 0x00000008ff007c0c */ /* 0x000fe2000bf25070 */
[----:B------:R-:W0:Y:S02]  /*94b0*/  LDC R21, c[0x0][0x148] ;  /* 0x00005200ff157b82 */ /* 0x000e240000000800 */
[----:B------:R-:W-:Y:S01]  /*94c0*/  IMAD R6, R4, UR4, RZ ;  /* 0x0000000404067c24 */ /* 0x000fe2000f8e02ff */
[----:B------:R-:W-:Y:S01]  /*94d0*/  ISETP.NE.AND.EX P1, PT, RZ, UR9, PT, P1 ;  /* 0x00000009ff007c0c */ /* 0x000fe2000bf25310 */
[----:B------:R-:W-:Y:S01]  /*94e0*/  IMAD.WIDE.U32 R4, R7, UR4, R16 ;  /* 0x0000000407047c25 */ /* 0x000fe2000f8e0010 */
[----:B------:R-:W-:-:S03]  /*94f0*/  ULDC UR4, c[0x0][0x150] ;  /* 0x0000540000047ab9 */ /* 0x000fc60000000800 */
[----:B------:R-:W-:Y:S02]  /*9500*/  IMAD R7, R7, UR5, R6 ;  /* 0x0000000507077c24 */ /* 0x000fe4000f8e0206 */
[----:B------:R-:W-:Y:S01]  /*9510*/  FMUL R6, R9, UR4 ;  /* 0x0000000409067c20 */ /* 0x000fe20008400000 */
[----:B------:R-:W-:Y:S01]  /*9520*/  ULDC UR4, c[0x0][0x618] ;  /* 0x0001860000047ab9 */ /* 0x000fe20000000800 */
[----:B------:R-:W-:Y:S01]  /*9530*/  ULDC UR5, c[0x0][0x154] ;  /* 0x0000550000057ab9 */ /* 0x000fe20000000800 */
[----:B------:R-:W-:-:S03]  /*9540*/  IMAD.IADD R5, R5, 0x1, R7 ;  /* 0x0000000105057824 */ /* 0x000fc600078e0207 */
[----:B------:R-:W3:Y:S02]  /*9550*/  F2I.U32.TRUNC.NTZ R6, R6 ;  /* 0x0000000600067305 */ /* 0x000ee4000020f000 */
[----:B------:R-:W-:Y:S02]  /*9560*/  SHF.R.U64 R9, R4, UR4, R5 ;  /* 0x0000000404097c19 */ /* 0x000fe40008001205 */
[----:B-1----:R-:W-:-:S05]  /*9570*/  I2FP.F32.U32 R4, R14 ;  /* 0x0000000e00047245 */ /* 0x002fca0000201000 */
[----:B------:R-:W-:Y:S01]  /*9580*/  FMUL R22, R4, UR5 ;  /* 0x0000000504167c20 */ /* 0x000fe20008400000 */
[----:B------:R-:W-:Y:S01]  /*9590*/  SHF.R.U32.HI R4, RZ, UR4, R5 ;  /* 0x00000004ff047c19 */ /* 0x000fe20008011605 */
[----:B------:R-:W-:-:S03]  /*95a0*/  ULDC UR4, c[0x0][0x658] ;  /* 0x0001960000047ab9 */ /* 0x000fc60000000800 */
[--C-:B------:R-:W-:Y:S01]  /*95b0*/  SHF.R.U64 R20, R9, UR6, R4.reuse ;  /* 0x0000000609147c19 */ /* 0x100fe20008001204 */
[----:B------:R-:W1:Y:S01]  /*95c0*/  F2I.U32.TRUNC.NTZ R22, R22 ;  /* 0x0000001600167305 */ /* 0x000e62000020f000 */
[----:B------:R-:W-:Y:S01]  /*95d0*/  SHF.R.U32.HI R5, RZ, UR6, R4 ;  /* 0x00000006ff057c19 */ /* 0x000fe20008011604 */
[----:B---3--:R-:W-:-:S03]  /*95e0*/  IMAD.MOV R6, RZ, RZ, -R6 ;  /* 0x000000ffff067224 */ /* 0x008fc600078e0a06 */
[----:B------:R-:W-:Y:S01]  /*95f0*/  SHF.R.U64 R18, R20, UR4, R5 ;  /* 0x0000000414127c19 */ /* 0x000fe20008001205 */
[----:B--2---:R-:W-:Y:S01]  /*9600*/  IMAD R15, R24, R6, R15 ;  /* 0x00000006180f7224 */ /* 0x004fe200078e020f */
[----:B------:R-:W-:-:S03]  /*9610*/  SHF.R.U32.HI R23, RZ, UR4, R5 ;  /* 0x00000004ff177c19 */ /* 0x000fc60008011605 */
[----:B------:R-:W-:Y:S02]  /*9620*/  IMAD.MOV.U32 R4, RZ, RZ, R18 ;  /* 0x000000ffff047224 */ /* 0x000fe400078e0012 */
[----:B------:R-:W-:Y:S01]  /*9630*/  IMAD.MOV.U32 R5, RZ, RZ, R23 ;  /* 0x000000ffff057224 */ /* 0x000fe200078e0017 */
[----:B-1----:R-:W-:Y:S06]  /*9640*/  @!P1 BRA `(.L_x_81) ;  /* 0x0000000000289947 */ /* 0x002fec0003800000 */
[----:B------:R-:W-:Y:S02]  /*9650*/  ULDC UR4, c[0x0][0x64c] ;  /* 0x0001930000047ab9 */ /* 0x000fe40000000800 */
[----:B------:R-:W-:-:S05]  /*9660*/  IADD3 R5, P1, R18, UR4, RZ ;  /* 0x0000000412057c10 */ /* 0x000fca000ff3e0ff */
[----:B------:R-:W-:-:S04]  /*9670*/  IMAD.X R23, RZ, RZ, R23, P1 ;  /* 0x000000ffff177224 */ /* 0x000fc800008e0617 */
[----:B------:R-:W-:-:S04]  /*9680*/  IMAD.WIDE.U32 R6, R23, UR8, RZ ;  /* 0x0000000817067c25 */ /* 0x000fc8000f8e00ff */
[----:B------:R-:W-:-:S04]  /*9690*/  IMAD.WIDE.U32 R6, P1, R5, UR9, R6 ;  /* 0x0000000905067c25 */ /* 0x000fc8000f820006 */
[----:B------:R-:W-:-:S04]  /*96a0*/  IMAD.WIDE.U32 R4, R5, UR8, RZ ;  /* 0x0000000805047c25 */ /* 0x000fc8000f8e00ff */
[----:B------:R-:W-:Y:S01]  /*96b0*/  IMAD.MOV.U32 R4, RZ, RZ, R7 ;  /* 0x000000ffff047224 */ /* 0x000fe200078e0007 */
[----:B------:R-:W-:Y:S01]  /*96c0*/  IADD3 RZ, P3, R5, R6, RZ ;  /* 0x0000000605ff7210 */ /* 0x000fe20007f7e0ff */
[----:B------:R-:W-:-:S04]  /*96d0*/  IMAD.X R5, RZ, RZ, RZ, P1 ;  /* 0x000000ffff057224 */ /* 0x000fc800008e06ff */
[----:B------:R-:W-:-:S08]  /*96e0*/  IMAD.WIDE.U32.X R4, R23, UR9, R4, P3 ;  /* 0x0000000917047c25 */ /* 0x000fd000098e0404 */
.L_x_81:
[----:B------:R-:W-:Y:S01]  /*96f0*/  ISETP.NE.AND P1, PT, R2, 0x1, PT ;  /* 0x000000010200780c */ /* 0x000fe20003f25270 */
[----:B------:R-:W-:Y:S01]  /*9700*/  ULDC UR4, c[0x0][0x648] ;  /* 0x0001920000047ab9 */ /* 0x000fe20000000800 */
[----:B------:R-:W-:Y:S01]  /*9710*/  LOP3.LUT R20, R20, UR17, RZ, 0xc0, !PT ;  /* 0x0000001114147c12 */ /* 0x000fe2000f8ec0ff */
[----:B------:R-:W-:Y:S01]  /*9720*/  IMAD.MOV R22, RZ, RZ, -R22 ;  /* 0x000000ffff167224 */ /* 0x000fe200078e0a16 */
[----:B------:R-:W-:Y:S01]  /*9730*/  SHF.R.U64 R5, R4, UR4, R5 ;  /* 0x0000000404057c19 */ /* 0x000fe20008001205 */
[----:B------:R-:W-:Y:S01]  /*9740*/  ULDC UR4, c[0x0][0x638] ;  /* 0x00018e0000047ab9 */ /* 0x000fe20000000800 */
[----:B------:R-:W-:Y:S01]  /*9750*/  LOP3.LUT R9, R9, UR16, RZ, 0xc0, !PT ;  /* 0x0000001009097c12 */ /* 0x000fe2000f8ec0ff */
[----:B------:R-:W-:Y:S01]  /*9760*/  ULDC UR5, c[0x0][0x610] ;  /* 0x0001840000057ab9 */ /* 0x000fe20000000800 */
[----:B------:R-:W-:Y:S02]  /*9770*/  IMAD.MOV.U32 R4, RZ, RZ, 0x1 ;  /* 0x00000001ff047424 */ /* 0x000fe400078e00ff */
[----:B------:R-:W-:-:S02]  /*9780*/  IMAD.MOV R7, RZ, RZ, -R5 ;  /* 0x000000ffff077224 */ /* 0x000fc400078e0a05 */
[----:B------:R-:W-:Y:S02]  /*9790*/  IMAD R20, R5, UR18, R20 ;  /* 0x0000001205147c24 */ /* 0x000fe4000f8e0214 */
[----:B0-----:R-:W-:Y:S02]  /*97a0*/  @P1 IMAD R15, R21, R22, R14 ;  /* 0x00000016150f1224 */ /* 0x001fe400078e020e */
[----:B------:R-:W-:Y:S01]  /*97b0*/  IMAD R18, R7, UR4, R18 ;  /* 0x0000000407127c24 */ /* 0x000fe2000f8e0212 */
[----:B------:R-:W-:Y:S01]  /*97c0*/  ULDC UR4, c[0x0][0x600] ;  /* 0x0001800000047ab9 */ /* 0x000fe20000000800 */
[----:B------:R-:W-:Y:S02]  /*97d0*/  IMAD R15, R20, UR5, R15 ;  /* 0x00000005140f7c24 */ /* 0x000fe4000f8e020f */
[----:B------:R-:W-:-:S05]  /*97e0*/  IMAD R18, R18, UR4, R9 ;  /* 0x0000000412127c24 */ /* 0x000fca000f8e0209 */
[----:B------:R-:W-:Y:S02]  /*97f0*/  SEL R9, R18, R15, !P1 ;  /* 0x0000000f12097207 */ /* 0x000fe40004800000 */
[----:B------:R-:W-:-:S07]  /*9800*/  SEL R7, R15, R18, !P1 ;  /* 0x000000120f077207 */ /* 0x000fce0004800000 */
.L_x_79:
[----:B------:R-:W-:Y:S05]  /*9810*/  BSYNC B1 ;  /* 0x0000000000017941 */ /* 0x000fea0003800000 */
.L_x_78:
[----:B------:R-:W-:-:S13]  /*9820*/  LOP3.LUT P1, RZ, R4, 0xff, RZ, 0xc0, !PT ;  /* 0x000000ff04ff7812 */ /* 0x000fda000782c0ff */
[----:B------:R-:W-:Y:S05]  /*9830*/  @P1 BRA `(.L_x_82) ;  /* 0xfffffff4004c1947 */ /* 0x000fea000383ffff */
[----:B------:R-:W-:Y:S05]  /*9840*/  BSYNC B0 ;  /* 0x0000000000007941 */ /* 0x000fea0003800000 */
.L_x_70:
[----:B------:R-:W-:-:S03]  /*9850*/  UMOV UR4, 0xffffffff ;  /* 0xffffffff00047882 */ /* 0x000fc60000000000 */
[----:B------:R-:W-:Y:S05]  /*9860*/  BRA.DIV UR4, `(.L_x_83) ;  /* 0x00000006045c7947 */ /* 0x000fea000b800000 */
[----:B------:R-:W-:-:S13]  /*9870*/  ELECT P6, URZ, PT ;  /* 0x00000000003f782f */ /* 0x000fda00038c0000 */
.L_x_99:
[----:B------:R-:W-:Y:S04]  /*9880*/  BSSY B0, `(.L_x_84) ;  /* 0x000003d000007945 */ /* 0x000fe80003800000 */
[----:B------:R-:W-:Y:S05]  /*9890*/  @!P6 BRA `(.L_x_85) ;  /* 0x0000000000ece947 */ /* 0x000fea0003800000 */
[----:B------:R-:W-:-:S04]  /*98a0*/  LOP3.LUT R19, R19, 0x2, RZ, 0xfc, !PT ;  /* 0x0000000213137812 */ /* 0x000fc800078efcff */
[----:B------:R-:W-:-:S13]  /*98b0*/  ISETP.NE.AND P0, PT, R19, 0x3, PT ;  /* 0x000000031300780c */ /* 0x000fda0003f05270 */
[----:B------:R-:W-:Y:S05]  /*98c0*/  @!P0 BRA `(.L_x_86) ;  /* 0x0000000000048947 */ /* 0x000fea0003800000 */
[----:B------:R-:W-:Y:S01]  /*98d0*/  BPT.TRAP 0x1 ;  /* 0x000000040000795c */ /* 0x000fe20000300000 */
.L_x_86:
[----:B------:R-:W0:Y:S01]  /*98e0*/  S2R R3, SR_CgaCtaId ;  /* 0x0000000000037919 */ /* 0x000e220000008800 */
[----:B------:R-:W-:-:S04]  /*98f0*/  MOV R2, 0x400 ;  /* 0x0000040000027802 */ /* 0x000fc80000000f00 */
[----:B0-----:R-:W-:Y:S02]  /*9900*/  LEA R3, R3, R2, 0x18 ;  /* 0x0000000203037211 */ /* 0x001fe400078ec0ff */
[----:B------:R-:W-:-:S03]  /*9910*/  SHF.L.U32 R2, R0, 0x1f, RZ ;  /* 0x0000001f00027819 */ /* 0x000fc600000006ff */
[----:B------:R-:W-:-:S04]  /*9920*/  VIADD R3, R3, 0x30 ;  /* 0x0000003003037836 */ /* 0x000fc80000000000 */
[C---:B------:R-:W-:Y:S02]  /*9930*/  IMAD R7, R12.reuse, 0x8, R3 ;  /* 0x000000080c077824 */ /* 0x040fe400078e0203 */
[----:B------:R-:W-:Y:S02]  /*9940*/  VIADD R12, R12, 0x1 ;  /* 0x000000010c0c7836 */ /* 0x000fe40000000000 */
[----:B------:R-:W0:Y:S03]  /*9950*/  SYNCS.PHASECHK.TRANS64.TRYWAIT P0, [R7+URZ], R2 ;  /* 0x00000002070075a7 */ /* 0x000e26000800017f */
[----:B------:R-:W-:-:S04]  /*9960*/  ISETP.NE.AND P1, PT, R12, 0x6, PT ;  /* 0x000000060c00780c */ /* 0x000fc80003f25270 */
[----:B------:R-:W-:Y:S02]  /*9970*/  SEL R5, RZ, 0x1, P1 ;  /* 0x00000001ff057807 */ /* 0x000fe40000800000 */
[----:B------:R-:W-:Y:S02]  /*9980*/  SEL R12, R12, RZ, P1 ;  /* 0x000000ff0c0c7207 */ /* 0x000fe40000800000 */
[----:B------:R-:W-:-:S03]  /*9990*/  LOP3.LUT R5, R0, R5, RZ, 0x3c, !PT ;  /* 0x0000000500057212 */ /* 0x000fc600078e3cff */
[----:B------:R-:W-:Y:S01]  /*99a0*/  IMAD R9, R12, 0x8, R3 ;  /* 0x000000080c097824 */ /* 0x000fe200078e0203 */
[----:B------:R-:W-:Y:S01]  /*99b0*/  SHF.L.U32 R4, R5, 0x1f, RZ ;  /* 0x0000001f05047819 */ /* 0x000fe200000006ff */
[----:B0-----:R-:W-:Y:S06]  /*99c0*/  @!P0 BRA `(.L_x_87) ;  /* 0x0000000400248947 */ /* 0x001fec0003800000 */
.L_x_100:
[----:B------:R-:W1:Y:S01]  /*99d0*/  SYNCS.PHASECHK.TRANS64.TRYWAIT P0, [R9+URZ], R4 ;  /* 0x00000004090075a7 */ /* 0x000e62000800017f */
[----:B------:R-:W-:-:S05]  /*99e0*/  VIADD R0, R12, 0x1 ;  /* 0x000000010c007836 */ /* 0x000fca0000000000 */
[----:B------:R-:W-:-:S04]  /*99f0*/  ISETP.NE.AND P1, PT, R0, 0x6, PT ;  /* 0x000000060000780c */ /* 0x000fc80003f25270 */
[----:B0-----:R-:W-:Y:S02]  /*9a00*/  SEL R2, RZ, 0x1, P1 ;  /* 0x00000001ff027807 */ /* 0x001fe40000800000 */
[----:B------:R-:W-:Y:S02]  /*9a10*/  SEL R0, R0, RZ, P1 ;  /* 0x000000ff00007207 */ /* 0x000fe40000800000 */
[----:B------:R-:W-:-:S03]  /*9a20*/  LOP3.LUT R7, R5, R2, RZ, 0x3c, !PT ;  /* 0x0000000205077212 */ /* 0x000fc600078e3cff */
[----:B------:R-:W-:Y:S01]  /*9a30*/  IMAD R6, R0, 0x8, R3 ;  /* 0x0000000800067824 */ /* 0x000fe200078e0203 */
[----:B------:R-:W-:Y:S01]  /*9a40*/  SHF.L.U32 R5, R7, 0x1f, RZ ;  /* 0x0000001f07057819 */ /* 0x000fe200000006ff */
[----:B-1----:R-:W-:Y:S06]  /*9a50*/  @!P0 BRA `(.L_x_88) ;  /* 0x0000000400148947 */ /* 0x002fec0003800000 */
.L_x_101:
[----:B------:R-:W1:Y:S01]  /*9a60*/  SYNCS.PHASECHK.TRANS64.TRYWAIT P0, [R6+URZ], R5 ;  /* 0x00000005060075a7 */ /* 0x000e62000800017f */
[----:B------:R-:W-:-:S05]  /*9a70*/  VIADD R0, R0, 0x1 ;  /* 0x0000000100007836 */ /* 0x000fca0000000000 */
[----:B------:R-:W-:-:S04]  /*9a80*/  ISETP.NE.AND P1, PT, R0, 0x6, PT ;  /* 0x000000060000780c */ /* 0x000fc80003f25270 */
[----:B------:R-:W-:Y:S02]  /*9a90*/  SEL R2, RZ, 0x1, P1 ;  /* 0x00000001ff027807 */ /* 0x000fe40000800000 */
[----:B------:R-:W-:Y:S02]  /*9aa0*/  SEL R0, R0, RZ, P1 ;  /* 0x000000ff00007207 */ /* 0x000fe40000800000 */
[----:B------:R-:W-:-:S03]  /*9ab0*/  LOP3.LUT R7, R7, R2, RZ, 0x3c, !PT ;  /* 0x0000000207077212 */ /* 0x000fc600078e3cff */
[----:B0-----:R-:W-:Y:S01]  /*9ac0*/  IMAD R9, R0, 0x8, R3 ;  /* 0x0000000800097824 */ /* 0x001fe200078e0203 */
[----:B------:R-:W-:Y:S01]  /*9ad0*/  SHF.L.U32 R4, R7, 0x1f, RZ ;  /* 0x0000001f07047819 */ /* 0x000fe200000006ff */
[----:B-1----:R-:W-:Y:S06]  /*9ae0*/  @!P0 BRA `(.L_x_89) ;  /* 0x0000000400048947 */ /* 0x002fec0003800000 */
.L_x_102:
        /* <DEDUP_REMOVED lines=9> */
.L_x_103:
[----:B------:R-:W1:Y:S01]  /*9b80*/  SYNCS.PHASECHK.TRANS64.TRYWAIT P0, [R6+URZ], R5 ;  /* 0x00000005060075a7 */ /* 0x000e62000800017f */
[----:B------:R-:W-:-:S05]  /*9b90*/  VIADD R0, R0, 0x1 ;  /* 0x0000000100007836 */ /* 0x000fca0000000000 */
[----:B------:R-:W-:-:S04]  /*9ba0*/  ISETP.NE.AND P1, PT, R0, 0x6, PT ;  /* 0x000000060000780c */ /* 0x000fc80003f25270 */
[----:B------:R-:W-:Y:S02]  /*9bb0*/  SEL R2, RZ, 0x1, P1 ;  /* 0x00000001ff027807 */ /* 0x000fe40000800000 */
[----:B------:R-:W-:Y:S02]  /*9bc0*/  SEL R0, R0, RZ, P1 ;  /* 0x000000ff00007207 */ /* 0x000fe40000800000 */
[----:B------:R-:W-:Y:S01]  /*9bd0*/  LOP3.LUT R2, R7, R2, RZ, 0x3c, !PT ;  /* 0x0000000207027212 */ /* 0x000fe200078e3cff */
[----:B-1----:R-:W-:Y:S06]  /*9be0*/  @!P0 BRA `(.L_x_91) ;  /* 0x0000000000ec8947 */ /* 0x002fec0003800000 */
.L_x_104:
[----:B------:R-:W-:Y:S01]  /*9bf0*/  IMAD R3, R0, 0x8, R3 ;  /* 0x0000000800037824 */ /* 0x000fe200078e0203 */
[----:B------:R-:W-:-:S07]  /*9c00*/  SHF.L.U32 R0, R2, 0x1f, RZ ;  /* 0x0000001f02007819 */ /* 0x000fce00000006ff */
.L_x_92:
[----:B--2---:R2:W3:Y:S02]  /*9c10*/  SYNCS.PHASECHK.TRANS64.TRYWAIT P0, [R3+URZ], R0 ;  /* 0x00000000030075a7 */ /* 0x0044e4000800017f */
[----:B---3--:R-:W-:Y:S05]  /*9c20*/  @!P0 NANOSLEEP.SYNCS 0x989680 ;  /* 0x009896800000895d */ /* 0x008fea0003900000 */
[----:B------:R-:W3:Y:S02]  /*9c30*/  @!P0 SYNCS.PHASECHK.TRANS64 P0, [R3+URZ], R0 ;  /* 0x00000000030085a7 */ /* 0x000ee4000800007f */
[----:B---3--:R-:W-:Y:S05]  /*9c40*/  @!P0 BRA `(.L_x_92) ;  /* 0xfffffffc00f08947 */ /* 0x008fea000383ffff */
.L_x_85:
[----:B------:R-:W-:Y:S05]  /*9c50*/  BSYNC B0 ;  /* 0x0000000000007941 */ /* 0x000fea0003800000 */
.L_x_84:
[----:B------:R-:W-:Y:S05]  /*9c60*/  EXIT ;  /* 0x000000000000794d */ /* 0x000fea0003800000 */
.L_x_17:
[----:B--2---:R2:W3:Y:S02]  /*9c70*/  SYNCS.PHASECHK.TRANS64.TRYWAIT P1, [R3+URZ], R0 ;  /* 0x00000000030075a7 */ /* 0x0044e4000802017f */
[----:B---3--:R-:W-:Y:S05]  /*9c80*/  @!P1 NANOSLEEP.SYNCS 0x989680 ;  /* 0x009896800000995d */ /* 0x008fea0003900000 */
[----:B------:R-:W3:Y:S02]  /*9c90*/  @!P1 SYNCS.PHASECHK.TRANS64 P1, [R3+URZ], R0 ;  /* 0x00000000030095a7 */ /* 0x000ee4000802007f */
[----:B---3--:R-:W-:Y:S05]  /*9ca0*/  @!P1 BRA `(.L_x_17) ;  /* 0xfffffffc00f09947 */ /* 0x008fea000383ffff */
[----:B------:R-:W-:Y:S05]  /*9cb0*/  BRA `(.L_x_16) ;  /* 0xffffff74008c7947 */ /* 0x000fea000383ffff */
.L_x_22:
[----:B--2---:R2:W3:Y:S02]  /*9cc0*/  SYNCS.PHASECHK.TRANS64.TRYWAIT P1, [R5+URZ], R4 ;  /* 0x00000004050075a7 */ /* 0x0044e4000802017f */
[----:B---3--:R-:W-:Y:S05]  /*9cd0*/  @!P1 NANOSLEEP.SYNCS 0x989680 ;  /* 0x009896800000995d */ /* 0x008fea0003900000 */
[----:B------:R-:W3:Y:S02]  /*9ce0*/  @!P1 SYNCS.PHASECHK.TRANS64 P1, [R5+URZ], R4 ;  /* 0x00000004050095a7 */ /* 0x000ee4000802007f */
[----:B---3--:R-:W-:Y:S05]  /*9cf0*/  @!P1 BRA `(.L_x_22) ;  /* 0xfffffffc00f09947 */ /* 0x008fea000383ffff */
[----:B------:R-:W-:Y:S05]  /*9d00*/  BRA `(.L_x_21) ;  /* 0xffffff8000407947 */ /* 0x000fea000383ffff */
.L_x_71:
[----:B------:R-:W-:Y:S01]  /*9d10*/  BSSY B1, `(.L_x_93) ;  /* 0x0000006000017945 */ /* 0x000fe20003800000 */
[----:B------:R-:W-:-:S07]  /*9d20*/  IMAD.MOV.U32 R15, RZ, RZ, -0x1 ;  /* 0xffffffffff0f7424 */ /* 0x000fce00078e00ff */
[----:B------:R-:W-:Y:S05]  /*9d30*/  WARPSYNC.COLLECTIVE R15, `(.L_x_94) ;  /* 0x000000000f0c7348 */ /* 0x000fea0003c00000 */
[----:B------:R-:W-:Y:S02]  /*9d40*/  ELECT P6, UR62, PT ;  /* 0x00000000003e782f */ /* 0x000fe400038c0000 */
[----:B------:R-:W-:Y:S01]  /*9d50*/  MOV R14, UR62 ;  /* 0x0000003e000e7c02 */ /* 0x000fe20008000f00 */
[----:B------:R-:W-:Y:S10]  /*9d60*/  ENDCOLLECTIVE ;  /* 0x000000000000791b */ /* 0x000ff40003800000 */
.L_x_94:
[----:B------:R-:W-:Y:S05]  /*9d70*/  BSYNC B1 ;  /* 0x0000000000017941 */ /* 0x000fea0003800000 */
.L_x_93:
[----:B------:R-:W-:Y:S05]  /*9d80*/  BRA `(.L_x_95) ;  /* 0xfffffff000047947 */ /* 0x000fea000383ffff */
.L_x_74:
[----:B0-----:R0:W1:Y:S02]  /*9d90*/  SYNCS.PHASECHK.TRANS64.TRYWAIT P1, [R14+URZ+0x30], R7 ;  /* 0x000030070e0075a7 */ /* 0x001064000802017f */
[----:B-1----:R-:W-:Y:S05]  /*9da0*/  @!P1 NANOSLEEP.SYNCS 0x989680 ;  /* 0x009896800000995d */ /* 0x002fea0003900000 */
[----:B------:R-:W1:Y:S02]  /*9db0*/  @!P1 SYNCS.PHASECHK.TRANS64 P1, [R14+URZ+0x30], R7 ;  /* 0x000030070e0095a7 */ /* 0x000e64000802007f */
[----:B-1----:R-:W-:Y:S05]  /*9dc0*/  @!P1 BRA `(.L_x_74) ;  /* 0xfffffffc00f09947 */ /* 0x002fea000383ffff */
[----:B------:R-:W-:Y:S05]  /*9dd0*/  BRA `(.L_x_96) ;  /* 0xfffffff000387947 */ /* 0x000fea000383ffff */
.L_x_83:
[----:B------:R-:W-:Y:S01]  /*9de0*/  BSSY B0, `(.L_x_97) ;  /* 0x0000006000007945 */ /* 0x000fe20003800000 */
[----:B------:R-:W-:-:S07]  /*9df0*/  IMAD.MOV.U32 R15, RZ, RZ, -0x1 ;  /* 0xffffffffff0f7424 */ /* 0x000fce00078e00ff */
[----:B------:R-:W-:Y:S05]  /*9e00*/  WARPSYNC.COLLECTIVE R15, `(.L_x_98) ;  /* 0x000000000f0c7348 */ /* 0x000fea0003c00000 */
[----:B------:R-:W-:Y:S02]  /*9e10*/  ELECT P6, UR62, PT ;  /* 0x00000000003e782f */ /* 0x000fe400038c0000 */
[----:B------:R-:W-:Y:S01]  /*9e20*/  MOV R14, UR62 ;  /* 0x0000003e000e7c02 */ /* 0x000fe20008000f00 */
[----:B------:R-:W-:Y:S10]  /*9e30*/  ENDCOLLECTIVE ;  /* 0x000000000000791b */ /* 0x000ff40003800000 */
.L_x_98:
[----:B------:R-:W-:Y:S05]  /*9e40*/  BSYNC B0 ;  /* 0x0000000000007941 */ /* 0x000fea0003800000 */
.L_x_97:
[----:B------:R-:W-:Y:S05]  /*9e50*/  BRA `(.L_x_99) ;  /* 0xfffffff800887947 */ /* 0x000fea000383ffff */
.L_x_87:
[----:B0-----:R0:W1:Y:S02]  /*9e60*/  SYNCS.PHASECHK.TRANS64.TRYWAIT P0, [R7+URZ], R2 ;  /* 0x00000002070075a7 */ /* 0x001064000800017f */
[----:B-1----:R-:W-:Y:S05]  /*9e70*/  @!P0 NANOSLEEP.SYNCS 0x989680 ;  /* 0x009896800000895d */ /* 0x002fea0003900000 */
[----:B------:R-:W1:Y:S02]  /*9e80*/  @!P0 SYNCS.PHASECHK.TRANS64 P0, [R7+URZ], R2 ;  /* 0x00000002070085a7 */ /* 0x000e64000800007f */
[----:B-1----:R-:W-:Y:S05]  /*9e90*/  @!P0 BRA `(.L_x_87) ;  /* 0xfffffffc00f08947 */ /* 0x002fea000383ffff */
[----:B------:R-:W-:Y:S05]  /*9ea0*/  BRA `(.L_x_100) ;  /* 0xfffffff800c87947 */ /* 0x000fea000383ffff */
.L_x_88:
[----:B0-----:R0:W1:Y:S02]  /*9eb0*/  SYNCS.PHASECHK.TRANS64.TRYWAIT P0, [R9+URZ], R4 ;  /* 0x00000004090075a7 */ /* 0x001064000800017f */
[----:B-1----:R-:W-:Y:S05]  /*9ec0*/  @!P0 NANOSLEEP.SYNCS 0x989680 ;  /* 0x009896800000895d */ /* 0x002fea0003900000 */
[----:B------:R-:W1:Y:S02]  /*9ed0*/  @!P0 SYNCS.PHASECHK.TRANS64 P0, [R9+URZ], R4 ;  /* 0x00000004090085a7 */ /* 0x000e64000800007f */
[----:B-1----:R-:W-:Y:S05]  /*9ee0*/  @!P0 BRA `(.L_x_88) ;  /* 0xfffffffc00f08947 */ /* 0x002fea000383ffff */
[----:B------:R-:W-:Y:S05]  /*9ef0*/  BRA `(.L_x_101) ;  /* 0xfffffff800d87947 */ /* 0x000fea000383ffff */
.L_x_89:
[----:B0-----:R0:W1:Y:S02]  /*9f00*/  SYNCS.PHASECHK.TRANS64.TRYWAIT P0, [R6+URZ], R5 ;  /* 0x00000005060075a7 */ /* 0x001064000800017f */
[----:B-1----:R-:W-:Y:S05]  /*9f10*/  @!P0 NANOSLEEP.SYNCS 0x989680 ;  /* 0x009896800000895d */ /* 0x002fea0003900000 */
[----:B------:R-:W1:Y:S02]  /*9f20*/  @!P0 SYNCS.PHASECHK.TRANS64 P0, [R6+URZ], R5 ;  /* 0x00000005060085a7 */ /* 0x000e64000800007f */
[----:B-1----:R-:W-:Y:S05]  /*9f30*/  @!P0 BRA `(.L_x_89) ;  /* 0xfffffffc00f08947 */ /* 0x002fea000383ffff */
[----:B------:R-:W-:Y:S05]  /*9f40*/  BRA `(.L_x_102) ;  /* 0xfffffff800e87947 */ /* 0x000fea000383ffff */
.L_x_90:
[----:B0-----:R0:W1:Y:S02]  /*9f50*/  SYNCS.PHASECHK.TRANS64.TRYWAIT P0, [R9+URZ], R4 ;  /* 0x00000004090075a7 */ /* 0x001064000800017f */
[----:B-1----:R-:W-:Y:S05]  /*9f60*/  @!P0 NANOSLEEP.SYNCS 0x989680 ;  /* 0x009896800000895d */ /* 0x002fea0003900000 */
[----:B------:R-:W1:Y:S02]  /*9f70*/  @!P0 SYNCS.PHASECHK.TRANS64 P0, [R9+URZ], R4 ;  /* 0x00000004090085a7 */ /* 0x000e64000800007f */
[----:B-1----:R-:W-:Y:S05]  /*9f80*/  @!P0 BRA `(.L_x_90) ;  /* 0xfffffffc00f08947 */ /* 0x002fea000383ffff */
[----:B------:R-:W-:Y:S05]  /*9f90*/  BRA `(.L_x_103) ;  /* 0xfffffff800f87947 */ /* 0x000fea000383ffff */
.L_x_91:
[----:B-1----:R1:W2:Y:S02]  /*9fa0*/  SYNCS.PHASECHK.TRANS64.TRYWAIT P0, [R6+URZ], R5 ;  /* 0x00000005060075a7 */ /* 0x0022a4000800017f */
[----:B--2---:R-:W-:Y:S05]  /*9fb0*/  @!P0 NANOSLEEP.SYNCS 0x989680 ;  /* 0x009896800000895d */ /* 0x004fea0003900000 */
[----:B------:R-:W2:Y:S02]  /*9fc0*/  @!P0 SYNCS.PHASECHK.TRANS64 P0, [R6+URZ], R5 ;  /* 0x00000005060085a7 */ /* 0x000ea4000800007f */
[----:B--2---:R-:W-:Y:S05]  /*9fd0*/  @!P0 BRA `(.L_x_91) ;  /* 0xfffffffc00f08947 */ /* 0x004fea000383ffff */
[----:B------:R-:W-:Y:S05]  /*9fe0*/  BRA `(.L_x_104) ;  /* 0xfffffffc00007947 */ /* 0x000fea000383ffff */
.L_x_105:
[----:B------:R-:W-:-:S00]  /*9ff0*/  BRA `(.L_x_105) ;  /* 0xfffffffc00fc7947 */ /* 0x000fc0000383ffff */
[----:B------:R-:W-:-:S00]  /*a000*/  NOP ;  /* 0x0000000000007918 */ /* 0x000fc00000000000 */
[----:B------:R-:W-:-:S00]  /*a010*/  NOP ;  /* 0x0000000000007918 */ /* 0x000fc00000000000 */
[----:B------:R-:W-:-:S00]  /*a020*/  NOP ;  /* 0x0000000000007918 */ /* 0x000fc00000000000 */
[----:B------:R-:W-:-:S00]  /*a030*/  NOP ;  /* 0x0000000000007918 */ /* 0x000fc00000000000 */
[----:B------:R-:W-:-:S00]  /*a040*/  NOP ;  /* 0x0000000000007918 */ /* 0x000fc00000000000 */
[----:B------:R-:W-:-:S00]  /*a050*/  NOP ;  /* 0x0000000000007918 */ /* 0x000fc00000000000 */
[----:B------:R-:W-:-:S00]  /*a060*/  NOP ;  /* 0x0000000000007918 */ /* 0x000fc00000000000 */
[----:B------:R-:W-:-:S00]  /*a070*/  NOP ;  /* 0x0000000000007918 */ /* 0x000fc00000000000 */
.L_x_106:


//--------------------- .nv.global.init           --------------------------
	.section	.nv.global.init,"aw",@progbits
.nv.global.init:
	.type		$str$22,@object
	.size		$str$22,($str$23 - $str$22)
$str$22:
        /*0000*/ 	.byte	0x6b, 0x5f, 0x74, 0x69, 0x6c, 0x65, 0x5f, 0x63, 0x6f, 0x75, 0x6e, 0x74, 0x20, 0x3e, 0x3d, 0x20
        /*0010*/ 	.byte	0x31, 0x00
	.type		$str$23,@object
	.size		$str$23,(__unnamed_1 - $str$23)
$str$23:
        /*0012*/ 	.byte	0x2f, 0x74, 0x6d, 0x70, 0x2f, 0x63, 0x75, 0x74, 0x6c, 0x61, 0x73, 0x73, 0x5f, 0x73, 0x77, 0x65
        /*0022*/ 	.byte	0x65, 0x70, 0x5f, 0x73, 0x72, 0x63, 0x2f, 0x69, 0x6e, 0x63, 0x6c, 0x75, 0x64, 0x65, 0x2f, 0x63
        /*0032*/ 	.byte	0x75, 0x74, 0x6c, 0x61, 0x73, 0x73, 0x2f, 0x67, 0x65, 0x6d, 0x6d, 0x2f, 0x63, 0x6f, 0x6c, 0x6c
        /*0042*/ 	.byte	0x65, 0x63, 0x74, 0x69, 0x76, 0x65, 0x2f, 0x73, 0x6d, 0x39, 0x30, 0x5f, 0x6d, 0x6d, 0x61, 0x5f
        /*0052*/ 	.byte	0x74, 0x6d, 0x61, 0x5f, 0x67, 0x6d, 0x6d, 0x61, 0x5f, 0x73, 0x73, 0x5f, 0x77, 0x61, 0x72, 0x70
        /*0062*/ 	.byte	0x73, 0x70, 0x65, 0x63, 0x69, 0x61, 0x6c, 0x69, 0x7a, 0x65, 0x64, 0x2e, 0x68, 0x70, 0x70, 0x00
	.type		__unnamed_1,@object
	.size		__unnamed_1,(.L_0 - __unnamed_1)
__unnamed_1:
        /*0072*/ 	.byte	0x76, 0x6f, 0x69, 0x64, 0x20, 0x63, 0x75, 0x74, 0x6c, 0x61, 0x73, 0x73, 0x3a, 0x3a, 0x67, 0x65
        /* <DEDUP_REMOVED lines=171> */
        /*0b32*/ 	.byte	0x65, 0x3a, 0x3a, 0x69, 0x64, 0x65, 0x6e, 0x74, 0x69, 0x74, 0x79, 0x5d, 0x00
.L_0:


//--------------------- .nv.shared._ZN7cutlass13device_kernelINS_4gemm6kernel13GemmUniversalIN4cute5tupleIJiiiiEEENS1_10collective13CollectiveMmaINS1_34MainloopSm90TmaGmmaWarpSpecializedILi6ENS5_IJNS4_1CILi1EEESB_SB_EEENS1_35KernelTmaWarpSpecializedCooperativeEEENS5_IJNSA_ILi512EEENSA_ILi48EEENSA_ILi64EEEEEEaNS5_IJlSB_lEEEaSJ_NS4_8TiledMMAINS4_8MMA_AtomIJNS4_4SM904GMMA26MMA_64x16x32_S32S8S8_SS_TNEEEENS4_6LayoutINS5_IJNSA_ILi2EEESB_SB_EEENS5_IJSB_NSA_ILi0EEEST_EEEEENS5_IJNS4_10UnderscoreESW_SW_EEEEENS4_13SM90_TMA_LOADENS4_14ComposedLayoutINS4_7SwizzleILi2ELi4ELi3EEENS4_18smem_ptr_flag_bitsILi8EEENSQ_INS5_IJNSA_ILi8EEESH_EEENS5_IJSH_SB_EEEEEEEvNS4_8identityESZ_S19_vS1A_EENS_8epilogue10collective6detail29Sm90TmaWarpSpecializedAdapterINS1D_15DefaultEpilogueIaSJ_SJ_NS1C_6thread17LinearCombinationIaLi1EiiLNS1H_9ScaleType4KindE0ELNS_15FloatRoundStyleE2EaEENS1_15EpilogueDefaultEEEEEvvEEEEvNT_6ParamsE --------------------------
	.section	.nv.shared._ZN7cutlass13device_kernelINS_4gemm6kernel13GemmUniversalIN4cute5tupleIJiiiiEEENS1_10collective13CollectiveMmaINS1_34MainloopSm90TmaGmmaWarpSpecializedILi6ENS5_IJNS4_1CILi1EEESB_SB_EEENS1_35KernelTmaWarpSpecializedCooperativeEEENS5_IJNSA_ILi512EEENSA_ILi48EEENSA_ILi64EEEEEEaNS5_IJlSB_lEEEaSJ_NS4_8TiledMMAINS4_8MMA_AtomIJNS4_4SM904GMMA26MMA_64x16x32_S32S8S8_SS_TNEEEENS4_6LayoutINS5_IJNSA_ILi2EEESB_SB_EEENS5_IJSB_NSA_ILi0EEEST_EEEEENS5_IJNS4_10UnderscoreESW_SW_EEEEENS4_13SM90_TMA_LOADENS4_14ComposedLayoutINS4_7SwizzleILi2ELi4ELi3EEENS4_18smem_ptr_flag_bitsILi8EEENSQ_INS5_IJNSA_ILi8EEESH_EEENS5_IJSH_SB_EEEEEEEvNS4_8identityESZ_S19_vS1A_EENS_8epilogue10collective6detail29Sm90TmaWarpSpecializedAdapterINS1D_15DefaultEpilogueIaSJ_SJ_NS1C_6thread17LinearCombinationIaLi1EiiLNS1H_9ScaleType4KindE0ELNS_15FloatRoundStyleE2EaEENS1_15EpilogueDefaultEEEEEvvEEEEvNT_6ParamsE,"aw",@nobits
	.sectionflags	@""
	.align	16
	.zero		1024


//--------------------- .nv.shared.reserved.0     --------------------------
	.section	.nv.shared.reserved.0,"aw",@nobits
	.weak		__nv_reservedSMEM_offset_0_alias
	.size		__nv_reservedSMEM_offset_0_alias, 0, 0
	.other		__nv_reservedSMEM_offset_0_alias,@"STO_CUDA_RESERVED_SHARED STV_DEFAULT"
__nv_reservedSMEM_offset_0_alias:
	.zero		0


//--------------------- .nv.global                --------------------------
	.section	.nv.global,"aw",@nobits
.nv.global:
	.type		_ZN40_INTERNAL_61ec6c58_4_k_cu_852d85e2_155254cute1_E,@object
	.size		_ZN40_INTERNAL_61ec6c58_4_k_cu_852d85e2_155254cute1_E,(_ZN40_INTERNAL_61ec6c58_4_k_cu_852d85e2_155254cuda3std3__45__cpo6cbeginE - _ZN40_INTERNAL_61ec6c58_4_k_cu_852d85e2_155254cute1_E)
_ZN40_INTERNAL_61ec6c58_4_k_cu_852d85e2_155254cute1_E:
	.zero		1
	.type		_ZN40_INTERNAL_61ec6c58_4_k_cu_852d85e2_155254cuda3std3__45__cpo6cbeginE,@object
	.size		_ZN40_INTERNAL_61ec6c58_4_k_cu_852d85e2_155254cuda3std3__45__cpo6cbeginE,(_ZN40_INTERNAL_61ec6c58_4_k_cu_852d85e2_155254cuda3std3__48in_placeE - _ZN40_INTERNAL_61ec6c58_4_k_cu_852d85e2_155254cuda3std3__45__cpo6cbeginE)
_ZN40_INTERNAL_61ec6c58_4_k_cu_852d85e2_155254cuda3std3__45__cpo6cbeginE:
	.zero		1
	.type		_ZN40_INTERNAL_61ec6c58_4_k_cu_852d85e2_155254cuda3std3__48in_placeE,@object
	.size		_ZN40_INTERNAL_61ec6c58_4_k_cu_852d85e2_155254cuda3std3__48in_placeE,(_ZN40_INTERNAL_61ec6c58_4_k_cu_852d85e2_155254cuda3std6ranges3__45__cpo9iter_moveE - _ZN40_INTERNAL_61ec6c58_4_k_cu_852d85e2_155254cuda3std3__48in_placeE)
_ZN40_INTERNAL_61ec6c58_4_k_cu_852d85e2_155254cuda3std3__48in_placeE:
	.zero		1
	.type		_ZN40_INTERNAL_61ec6c58_4_k_cu_852d85e2_155254cuda3std6ranges3__45__cpo9iter_moveE,@object
	.size		_ZN40_INTERNAL_61ec6c58_4_k_cu_852d85e2_155254cuda3std6ranges3__45__cpo9iter_moveE,(_ZN40_INTERNAL_61ec6c58_4_k_cu_852d85e2_155254cuda3std3__45__cpo5beginE - _ZN40_INTERNAL_61ec6c58_4_k_cu_852d85e2_155254cuda3std6ranges3__45__cpo9iter_moveE)
_ZN40_INTERNAL_61ec6c58_4_k_cu_852d85e2_155254cuda3std6ranges3__45__cpo9iter_moveE:
	.zero		1
	.type		_ZN40_INTERNAL_61ec6c58_4_k_cu_852d85e2_155254cuda3std3__45__cpo5beginE,@object
	.size		_ZN40_INTERNAL_61ec6c58_4_k_cu_852d85e2_155254cuda3std3__45__cpo5beginE,(_ZN40_INTERNAL_61ec6c58_4_k_cu_852d85e2_155254cuda3std3__442_GLOBAL__N__61ec6c58_4_k_cu_852d85e2_155256ignoreE - _ZN40_INTERNAL_61ec6c58_4_k_cu_852d85e2_155254cuda3std3__45__cpo5beginE)
_ZN40_INTERNAL_61ec6c58_4_k_cu_852d85e2_155254cuda3std3__45__cpo5beginE:
	.zero		1
	.type		_ZN40_INTERNAL_61ec6c58_4_k_cu_852d85e2_155254cuda3std3__442_GLOBAL__N__61ec6c58_4_k_cu_852d85e2_155256ignoreE,@object
	.size		_ZN40_INTERNAL_61ec6c58_4_k_cu_852d85e2_155254cuda3std3__442_GLOBAL__N__61ec6c58_4_k_cu_852d85e2_155256ignoreE,(_ZN40_INTERNAL_61ec6c58_4_k_cu_852d85e2_155254cute7productE - _ZN40_INTERNAL_61ec6c58_4_k_cu_852d85e2_155254cuda3std3__442_GLOBAL__N__61ec6c58_4_k_cu_852d85e2_155256ignoreE)
_ZN40_INTERNAL_61ec6c58_4_k_cu_852d85e2_155254cuda3std3__442_GLOBAL__N__61ec6c58_4_k_cu_852d85e2_155256ignoreE:
	.zero		1
	.type		_ZN40_INTERNAL_61ec6c58_4_k_cu_852d85e2_155254cute7productE,@object
	.size		_ZN40_INTERNAL_61ec6c58_4_k_cu_852d85e2_155254cute7productE,(_ZN40_INTERNAL_61ec6c58_4_k_cu_852d85e2_155254cuda3std3__45__cpo3endE - _ZN40_INTERNAL_61ec6c58_4_k_cu_852d85e2_155254cute7productE)
_ZN40_INTERNAL_61ec6c58_4_k_cu_852d85e2_155254cute7productE:
	.zero		1
	.type		_ZN40_INTERNAL_61ec6c58_4_k_cu_852d85e2_155254cuda3std3__45__cpo3endE,@object
	.size		_ZN40_INTERNAL_61ec6c58_4_k_cu_852d85e2_155254cuda3std3__45__cpo3endE,(_ZN40_INTERNAL_61ec6c58_4_k_cu_852d85e2_155254cuda3std3__419piecewise_constructE - _ZN40_INTERNAL_61ec6c58_4_k_cu_852d85e2_155254cuda3std3__45__cpo3endE)
_ZN40_INTERNAL_61ec6c58_4_k_cu_852d85e2_155254cuda3std3__45__cpo3endE:
	.zero		1
	.type		_ZN40_INTERNAL_61ec6c58_4_k_cu_852d85e2_155254cuda3std3__419piecewise_constructE,@object
	.size		_ZN40_INTERNAL_61ec6c58_4_k_cu_852d85e2_155254cuda3std3__419piecewise_constructE,(_ZN40_INTERNAL_61ec6c58_4_k_cu_852d85e2_155254cuda3std3__45__cpo4cendE - _ZN40_INTERNAL_61ec6c58_4_k_cu_852d85e2_155254cuda3std3__419piecewise_constructE)
_ZN40_INTERNAL_61ec6c58_4_k_cu_852d85e2_155254cuda3std3__419piecewise_constructE:
	.zero		1
	.type		_ZN40_INTERNAL_61ec6c58_4_k_cu_852d85e2_155254cuda3std3__45__cpo4cendE,@object
	.size		_ZN40_INTERNAL_61ec6c58_4_k_cu_852d85e2_155254cuda3std3__45__cpo4cendE,(_ZN40_INTERNAL_61ec6c58_4_k_cu_852d85e2_155254cuda3std6ranges3__45__cpo4swapE - _ZN40_INTERNAL_61ec6c58_4_k_cu_852d85e2_155254cuda3std3__45__cpo4cendE)
_ZN40_INTERNAL_61ec6c58_4_k_cu_852d85e2_155254cuda3std3__45__cpo4cendE:
	.zero		1
	.type		_ZN40_INTERNAL_61ec6c58_4_k_cu_852d85e2_155254cuda3std6ranges3__45__cpo4swapE,@object
	.size		_ZN40_INTERNAL_61ec6c58_4_k_cu_852d85e2_155254cuda3std6ranges3__45__cpo4swapE,(.L_8 - _ZN40_INTERNAL_61ec6c58_4_k_cu_852d85e2_155254cuda3std6ranges3__45__cpo4swapE)
_ZN40_INTERNAL_61ec6c58_4_k_cu_852d85e2_155254cuda3std6ranges3__45__cpo4swapE:
	.zero		1
.L_8:


//--------------------- .nv.constant0._ZN7cutlass13device_kernelINS_4gemm6kernel13GemmUniversalIN4cute5tupleIJiiiiEEENS1_10collective13CollectiveMmaINS1_34MainloopSm90TmaGmmaWarpSpecializedILi6ENS5_IJNS4_1CILi1EEESB_SB_EEENS1_35KernelTmaWarpSpecializedCooperativeEEENS5_IJNSA_ILi512EEENSA_ILi48EEENSA_ILi64EEEEEEaNS5_IJlSB_lEEEaSJ_NS4_8TiledMMAINS4_8MMA_AtomIJNS4_4SM904GMMA26MMA_64x16x32_S32S8S8_SS_TNEEEENS4_6LayoutINS5_IJNSA_ILi2EEESB_SB_EEENS5_IJSB_NSA_ILi0EEEST_EEEEENS5_IJNS4_10UnderscoreESW_SW_EEEEENS4_13SM90_TMA_LOADENS4_14ComposedLayoutINS4_7SwizzleILi2ELi4ELi3EEENS4_18smem_ptr_flag_bitsILi8EEENSQ_INS5_IJNSA_ILi8EEESH_EEENS5_IJSH_SB_EEEEEEEvNS4_8identityESZ_S19_vS1A_EENS_8epilogue10collective6detail29Sm90TmaWarpSpecializedAdapterINS1D_15DefaultEpilogueIaSJ_SJ_NS1C_6thread17LinearCombinationIaLi1EiiLNS1H_9ScaleType4KindE0ELNS_15FloatRoundStyleE2EaEENS1_15EpilogueDefaultEEEEEvvEEEEvNT_6ParamsE --------------------------
	.section	.nv.constant0._ZN7cutlass13device_kernelINS_4gemm6kernel13GemmUniversalIN4cute5tupleIJiiiiEEENS1_10collective13CollectiveMmaINS1_34MainloopSm90TmaGmmaWarpSpecializedILi6ENS5_IJNS4_1CILi1EEESB_SB_EEENS1_35KernelTmaWarpSpecializedCooperativeEEENS5_IJNSA_ILi512EEENSA_ILi48EEENSA_ILi64EEEEEEaNS5_IJlSB_lEEEaSJ_NS4_8TiledMMAINS4_8MMA_AtomIJNS4_4SM904GMMA26MMA_64x16x32_S32S8S8_SS_TNEEEENS4_6LayoutINS5_IJNSA_ILi2EEESB_SB_EEENS5_IJSB_NSA_ILi0EEEST_EEEEENS5_IJNS4_10UnderscoreESW_SW_EEEEENS4_13SM90_TMA_LOADENS4_14ComposedLayoutINS4_7SwizzleILi2ELi4ELi3EEENS4_18smem_ptr_flag_bitsILi8EEENSQ_INS5_IJNSA_ILi8EEESH_EEENS5_IJSH_SB_EEEEEEEvNS4_8identityESZ_S19_vS1A_EENS_8epilogue10collective6detail29Sm90TmaWarpSpecializedAdapterINS1D_15DefaultEpilogueIaSJ_SJ_NS1C_6thread17LinearCombinationIaLi1EiiLNS1H_9ScaleType4KindE0ELNS_15FloatRoundStyleE2EaEENS1_15EpilogueDefaultEEEEEvvEEEEvNT_6ParamsE,"a",@progbits
	.sectionflags	@""
	.align	4
.nv.constant0._ZN7cutlass13device_kernelINS_4gemm6kernel13GemmUniversalIN4cute5tupleIJiiiiEEENS1_10collective13CollectiveMmaINS1_34MainloopSm90TmaGmmaWarpSpecializedILi6ENS5_IJNS4_1CILi1EEESB_SB_EEENS1_35KernelTmaWarpSpecializedCooperativeEEENS5_IJNSA_ILi512EEENSA_ILi48EEENSA_ILi64EEEEEEaNS5_IJlSB_lEEEaSJ_NS4_8TiledMMAINS4_8MMA_AtomIJNS4_4SM904GMMA26MMA_64x16x32_S32S8S8_SS_TNEEEENS4_6LayoutINS5_IJNSA_ILi2EEESB_SB_EEENS5_IJSB_NSA_ILi0EEEST_EEEEENS5_IJNS4_10UnderscoreESW_SW_EEEEENS4_13SM90_TMA_LOADENS4_14ComposedLayoutINS4_7SwizzleILi2ELi4ELi3EEENS4_18smem_ptr_flag_bitsILi8EEENSQ_INS5_IJNSA_ILi8EEESH_EEENS5_IJSH_SB_EEEEEEEvNS4_8identityESZ_S19_vS1A_EENS_8epilogue10collective6detail29Sm90TmaWarpSpecializedAdapterINS1D_15DefaultEpilogueIaSJ_SJ_NS1C_6thread17LinearCombinationIaLi1EiiLNS1H_9ScaleType4KindE0ELNS_15FloatRoundStyleE2EaEENS1_15EpilogueDefaultEEEEEvvEEEEvNT_6ParamsE:
	.zero		1664


//--------------------- SYMBOLS --------------------------

	.type		.nv.reservedSmem.offset0,@object
	.size		.nv.reservedSmem.offset0,0x4
	.type		__assertfail,@function
